//
// Generated by NVIDIA NVVM Compiler
//
// Compiler Build ID: CL-36424714
// Cuda compilation tools, release 13.0, V13.0.88
// Based on NVVM 20.0.0
//

.version 9.0
.target sm_100
.address_size 64

	// .globl	_Z22image_topk_kernel_bf16PK13__nv_bfloat16iPS_Piiii

.visible .entry _Z22image_topk_kernel_bf16PK13__nv_bfloat16iPS_Piiii(
	.param .u64 .ptr .align 1 _Z22image_topk_kernel_bf16PK13__nv_bfloat16iPS_Piiii_param_0,
	.param .u32 _Z22image_topk_kernel_bf16PK13__nv_bfloat16iPS_Piiii_param_1,
	.param .u64 .ptr .align 1 _Z22image_topk_kernel_bf16PK13__nv_bfloat16iPS_Piiii_param_2,
	.param .u64 .ptr .align 1 _Z22image_topk_kernel_bf16PK13__nv_bfloat16iPS_Piiii_param_3,
	.param .u32 _Z22image_topk_kernel_bf16PK13__nv_bfloat16iPS_Piiii_param_4,
	.param .u32 _Z22image_topk_kernel_bf16PK13__nv_bfloat16iPS_Piiii_param_5,
	.param .u32 _Z22image_topk_kernel_bf16PK13__nv_bfloat16iPS_Piiii_param_6
)
{
	.local .align 16 .b8 	__local_depot0[192];
	.reg .b64 	%SP;
	.reg .b64 	%SPL;
	.reg .pred 	%p<94>;
	.reg .b16 	%rs<342>;
	.reg .b32 	%r<338>;
	.reg .b32 	%f<2>;
	.reg .b64 	%rd<78>;

	mov.u64 	%SPL, __local_depot0;
	ld.param.u64 	%rd25, [_Z22image_topk_kernel_bf16PK13__nv_bfloat16iPS_Piiii_param_0];
	ld.param.u32 	%r98, [_Z22image_topk_kernel_bf16PK13__nv_bfloat16iPS_Piiii_param_1];
	ld.param.u64 	%rd26, [_Z22image_topk_kernel_bf16PK13__nv_bfloat16iPS_Piiii_param_2];
	ld.param.u64 	%rd27, [_Z22image_topk_kernel_bf16PK13__nv_bfloat16iPS_Piiii_param_3];
	ld.param.u32 	%r101, [_Z22image_topk_kernel_bf16PK13__nv_bfloat16iPS_Piiii_param_4];
	ld.param.u32 	%r102, [_Z22image_topk_kernel_bf16PK13__nv_bfloat16iPS_Piiii_param_5];
	ld.param.u32 	%r100, [_Z22image_topk_kernel_bf16PK13__nv_bfloat16iPS_Piiii_param_6];
	cvta.to.global.u64 	%rd1, %rd25;
	cvta.to.global.u64 	%rd2, %rd27;
	cvta.to.global.u64 	%rd3, %rd26;
	add.u64 	%rd4, %SPL, 0;
	add.u64 	%rd5, %SPL, 64;
	mov.u32 	%r103, %ctaid.x;
	mov.u32 	%r104, %ntid.x;
	mov.u32 	%r105, %tid.x;
	mad.lo.s32 	%r1, %r103, %r104, %r105;
	mov.u32 	%r106, %ctaid.y;
	mov.u32 	%r107, %ntid.y;
	mov.u32 	%r108, %tid.y;
	mad.lo.s32 	%r109, %r106, %r107, %r108;
	setp.ge.s32 	%p1, %r1, %r101;
	setp.ge.s32 	%p2, %r109, %r102;
	or.pred  	%p3, %p1, %p2;
	@%p3 bra 	$L__BB0_72;
	mul.lo.s32 	%r110, %r102, %r1;
	mul.lo.s32 	%r3, %r100, %r109;
	mad.lo.s32 	%r4, %r110, %r100, %r3;
	mov.f32 	%f1, 0fFF800000;
	// begin inline asm
	{  cvt.rn.bf16.f32 %rs312, %f1;}

	// end inline asm
	mov.b32 	%r111, -1;
	st.local.v4.u32 	[%rd5], {%r111, %r111, %r111, %r111};
	mov.b32 	%r112, {%rs312, %rs312};
	st.local.v4.b32 	[%rd4], {%r112, %r112, %r112, %r112};
	st.local.v4.u32 	[%rd5+16], {%r111, %r111, %r111, %r111};
	add.s64 	%rd75, %rd4, 16;
	add.s64 	%rd74, %rd5, 32;
	st.local.v4.u32 	[%rd5+32], {%r111, %r111, %r111, %r111};
	st.local.v4.b32 	[%rd4+16], {%r112, %r112, %r112, %r112};
	st.local.v4.u32 	[%rd5+48], {%r111, %r111, %r111, %r111};
	st.local.v4.u32 	[%rd5+64], {%r111, %r111, %r111, %r111};
	st.local.v4.b32 	[%rd4+32], {%r112, %r112, %r112, %r112};
	st.local.v4.u32 	[%rd5+80], {%r111, %r111, %r111, %r111};
	st.local.v4.u32 	[%rd5+96], {%r111, %r111, %r111, %r111};
	st.local.v4.b32 	[%rd4+48], {%r112, %r112, %r112, %r112};
	st.local.v4.u32 	[%rd5+112], {%r111, %r111, %r111, %r111};
	setp.lt.s32 	%p4, %r100, 1;
	@%p4 bra 	$L__BB0_59;
	setp.lt.s32 	%p5, %r98, 2;
	@%p5 bra 	$L__BB0_21;
	add.s32 	%r153, %r98, -1;
	and.b32  	%r154, %r153, 15;
	add.s32 	%r5, %r154, -1;
	add.s32 	%r155, %r98, 7;
	and.b32  	%r156, %r155, 7;
	add.s32 	%r6, %r156, -1;
	and.b32  	%r7, %r153, -16;
	and.b32  	%r8, %r155, 3;
	mov.b32 	%r295, 0;
$L__BB0_4:
	add.s32 	%r160, %r98, -2;
	setp.lt.u32 	%p43, %r160, 15;
	add.s32 	%r161, %r4, %r295;
	mul.wide.s32 	%rd36, %r161, 2;
	add.s64 	%rd37, %rd1, %rd36;
	ld.global.u16 	%rs3, [%rd37];
	ld.local.u16 	%rs307, [%rd4];
	mov.b32 	%r307, 0;
	mov.b32 	%r302, 1;
	@%p43 bra 	$L__BB0_8;
	mov.b32 	%r296, 0;
	mov.u64 	%rd73, %rd75;
	mov.u32 	%r307, %r296;
$L__BB0_6:
	.pragma "nounroll";
	add.s32 	%r163, %r296, 1;
	ld.local.u16 	%rs174, [%rd73+-14];
	// begin inline asm
	{ .reg .pred __$temp3;
  setp.lt.bf16  __$temp3, %rs174, %rs307;
  selp.u16 %rs173, 1, 0, __$temp3;}
	// end inline asm
	setp.eq.s16 	%p44, %rs173, 0;
	selp.b16 	%rs178, %rs307, %rs174, %p44;
	selp.b32 	%r164, %r307, %r163, %p44;
	ld.local.u32 	%r165, [%rd73+-12];
	mov.b32 	{%rs177, %rs180}, %r165;
	// begin inline asm
	{ .reg .pred __$temp3;
  setp.lt.bf16  __$temp3, %rs177, %rs178;
  selp.u16 %rs176, 1, 0, __$temp3;}
	// end inline asm
	setp.eq.s16 	%p45, %rs176, 0;
	selp.b16 	%rs181, %rs178, %rs177, %p45;
	add.s32 	%r166, %r296, 2;
	selp.b32 	%r167, %r164, %r166, %p45;
	// begin inline asm
	{ .reg .pred __$temp3;
  setp.lt.bf16  __$temp3, %rs180, %rs181;
  selp.u16 %rs179, 1, 0, __$temp3;}
	// end inline asm
	setp.eq.s16 	%p46, %rs179, 0;
	selp.b16 	%rs184, %rs181, %rs180, %p46;
	add.s32 	%r168, %r296, 3;
	selp.b32 	%r169, %r167, %r168, %p46;
	ld.local.v4.u16 	{%rs183, %rs186, %rs189, %rs192}, [%rd73+-8];
	// begin inline asm
	{ .reg .pred __$temp3;
  setp.lt.bf16  __$temp3, %rs183, %rs184;
  selp.u16 %rs182, 1, 0, __$temp3;}
	// end inline asm
	setp.eq.s16 	%p47, %rs182, 0;
	selp.b16 	%rs187, %rs184, %rs183, %p47;
	add.s32 	%r170, %r296, 4;
	selp.b32 	%r171, %r169, %r170, %p47;
	// begin inline asm
	{ .reg .pred __$temp3;
  setp.lt.bf16  __$temp3, %rs186, %rs187;
  selp.u16 %rs185, 1, 0, __$temp3;}
	// end inline asm
	setp.eq.s16 	%p48, %rs185, 0;
	selp.b16 	%rs190, %rs187, %rs186, %p48;
	add.s32 	%r172, %r296, 5;
	selp.b32 	%r173, %r171, %r172, %p48;
	// begin inline asm
	{ .reg .pred __$temp3;
  setp.lt.bf16  __$temp3, %rs189, %rs190;
  selp.u16 %rs188, 1, 0, __$temp3;}
	// end inline asm
	setp.eq.s16 	%p49, %rs188, 0;
	selp.b16 	%rs193, %rs190, %rs189, %p49;
	add.s32 	%r174, %r296, 6;
	selp.b32 	%r175, %r173, %r174, %p49;
	// begin inline asm
	{ .reg .pred __$temp3;
  setp.lt.bf16  __$temp3, %rs192, %rs193;
  selp.u16 %rs191, 1, 0, __$temp3;}
	// end inline asm
	setp.eq.s16 	%p50, %rs191, 0;
	selp.b16 	%rs196, %rs193, %rs192, %p50;
	add.s32 	%r176, %r296, 7;
	selp.b32 	%r177, %r175, %r176, %p50;
	ld.local.v4.b32 	{%r178, %r179, %r180, %r181}, [%rd73];
	mov.b32 	{%rs213, %rs216}, %r181;
	mov.b32 	{%rs207, %rs210}, %r180;
	mov.b32 	{%rs201, %rs204}, %r179;
	mov.b32 	{%rs195, %rs198}, %r178;
	// begin inline asm
	{ .reg .pred __$temp3;
  setp.lt.bf16  __$temp3, %rs195, %rs196;
  selp.u16 %rs194, 1, 0, __$temp3;}
	// end inline asm
	setp.eq.s16 	%p51, %rs194, 0;
	selp.b16 	%rs199, %rs196, %rs195, %p51;
	add.s32 	%r182, %r296, 8;
	selp.b32 	%r183, %r177, %r182, %p51;
	// begin inline asm
	{ .reg .pred __$temp3;
  setp.lt.bf16  __$temp3, %rs198, %rs199;
  selp.u16 %rs197, 1, 0, __$temp3;}
	// end inline asm
	setp.eq.s16 	%p52, %rs197, 0;
	selp.b16 	%rs202, %rs199, %rs198, %p52;
	add.s32 	%r184, %r296, 9;
	selp.b32 	%r185, %r183, %r184, %p52;
	// begin inline asm
	{ .reg .pred __$temp3;
  setp.lt.bf16  __$temp3, %rs201, %rs202;
  selp.u16 %rs200, 1, 0, __$temp3;}
	// end inline asm
	setp.eq.s16 	%p53, %rs200, 0;
	selp.b16 	%rs205, %rs202, %rs201, %p53;
	add.s32 	%r186, %r296, 10;
	selp.b32 	%r187, %r185, %r186, %p53;
	// begin inline asm
	{ .reg .pred __$temp3;
  setp.lt.bf16  __$temp3, %rs204, %rs205;
  selp.u16 %rs203, 1, 0, __$temp3;}
	// end inline asm
	setp.eq.s16 	%p54, %rs203, 0;
	selp.b16 	%rs208, %rs205, %rs204, %p54;
	add.s32 	%r188, %r296, 11;
	selp.b32 	%r189, %r187, %r188, %p54;
	// begin inline asm
	{ .reg .pred __$temp3;
  setp.lt.bf16  __$temp3, %rs207, %rs208;
  selp.u16 %rs206, 1, 0, __$temp3;}
	// end inline asm
	setp.eq.s16 	%p55, %rs206, 0;
	selp.b16 	%rs211, %rs208, %rs207, %p55;
	add.s32 	%r190, %r296, 12;
	selp.b32 	%r191, %r189, %r190, %p55;
	// begin inline asm
	{ .reg .pred __$temp3;
  setp.lt.bf16  __$temp3, %rs210, %rs211;
  selp.u16 %rs209, 1, 0, __$temp3;}
	// end inline asm
	setp.eq.s16 	%p56, %rs209, 0;
	selp.b16 	%rs214, %rs211, %rs210, %p56;
	add.s32 	%r192, %r296, 13;
	selp.b32 	%r193, %r191, %r192, %p56;
	// begin inline asm
	{ .reg .pred __$temp3;
  setp.lt.bf16  __$temp3, %rs213, %rs214;
  selp.u16 %rs212, 1, 0, __$temp3;}
	// end inline asm
	setp.eq.s16 	%p57, %rs212, 0;
	selp.b16 	%rs217, %rs214, %rs213, %p57;
	add.s32 	%r194, %r296, 14;
	selp.b32 	%r195, %r193, %r194, %p57;
	// begin inline asm
	{ .reg .pred __$temp3;
  setp.lt.bf16  __$temp3, %rs216, %rs217;
  selp.u16 %rs215, 1, 0, __$temp3;}
	// end inline asm
	setp.eq.s16 	%p58, %rs215, 0;
	selp.b16 	%rs220, %rs217, %rs216, %p58;
	add.s32 	%r196, %r296, 15;
	selp.b32 	%r197, %r195, %r196, %p58;
	ld.local.u16 	%rs219, [%rd73+16];
	// begin inline asm
	{ .reg .pred __$temp3;
  setp.lt.bf16  __$temp3, %rs219, %rs220;
  selp.u16 %rs218, 1, 0, __$temp3;}
	// end inline asm
	setp.eq.s16 	%p59, %rs218, 0;
	selp.b16 	%rs307, %rs220, %rs219, %p59;
	add.s32 	%r296, %r296, 16;
	selp.b32 	%r307, %r197, %r296, %p59;
	add.s64 	%rd73, %rd73, 32;
	setp.ne.s32 	%p60, %r296, %r7;
	@%p60 bra 	$L__BB0_6;
	add.s32 	%r302, %r296, 1;
$L__BB0_8:
	add.s32 	%r198, %r98, -1;
	and.b32  	%r199, %r198, 15;
	setp.eq.s32 	%p61, %r199, 0;
	@%p61 bra 	$L__BB0_18;
	setp.lt.u32 	%p62, %r5, 7;
	@%p62 bra 	$L__BB0_11;
	mul.wide.u32 	%rd38, %r302, 2;
	add.s64 	%rd39, %rd4, %rd38;
	ld.local.u16 	%rs223, [%rd39];
	// begin inline asm
	{ .reg .pred __$temp3;
  setp.lt.bf16  __$temp3, %rs223, %rs307;
  selp.u16 %rs222, 1, 0, __$temp3;}
	// end inline asm
	setp.eq.s16 	%p63, %rs222, 0;
	selp.b16 	%rs227, %rs307, %rs223, %p63;
	selp.b32 	%r201, %r307, %r302, %p63;
	add.s32 	%r202, %r302, 1;
	ld.local.u16 	%rs226, [%rd39+2];
	// begin inline asm
	{ .reg .pred __$temp3;
  setp.lt.bf16  __$temp3, %rs226, %rs227;
  selp.u16 %rs225, 1, 0, __$temp3;}
	// end inline asm
	setp.eq.s16 	%p64, %rs225, 0;
	selp.b16 	%rs230, %rs227, %rs226, %p64;
	selp.b32 	%r203, %r201, %r202, %p64;
	add.s32 	%r204, %r302, 2;
	ld.local.u16 	%rs229, [%rd39+4];
	// begin inline asm
	{ .reg .pred __$temp3;
  setp.lt.bf16  __$temp3, %rs229, %rs230;
  selp.u16 %rs228, 1, 0, __$temp3;}
	// end inline asm
	setp.eq.s16 	%p65, %rs228, 0;
	selp.b16 	%rs233, %rs230, %rs229, %p65;
	selp.b32 	%r205, %r203, %r204, %p65;
	add.s32 	%r206, %r302, 3;
	ld.local.u16 	%rs232, [%rd39+6];
	// begin inline asm
	{ .reg .pred __$temp3;
  setp.lt.bf16  __$temp3, %rs232, %rs233;
  selp.u16 %rs231, 1, 0, __$temp3;}
	// end inline asm
	setp.eq.s16 	%p66, %rs231, 0;
	selp.b16 	%rs236, %rs233, %rs232, %p66;
	selp.b32 	%r207, %r205, %r206, %p66;
	add.s32 	%r208, %r302, 4;
	ld.local.u16 	%rs235, [%rd39+8];
	// begin inline asm
	{ .reg .pred __$temp3;
  setp.lt.bf16  __$temp3, %rs235, %rs236;
  selp.u16 %rs234, 1, 0, __$temp3;}
	// end inline asm
	setp.eq.s16 	%p67, %rs234, 0;
	selp.b16 	%rs239, %rs236, %rs235, %p67;
	selp.b32 	%r209, %r207, %r208, %p67;
	add.s32 	%r210, %r302, 5;
	ld.local.u16 	%rs238, [%rd39+10];
	// begin inline asm
	{ .reg .pred __$temp3;
  setp.lt.bf16  __$temp3, %rs238, %rs239;
  selp.u16 %rs237, 1, 0, __$temp3;}
	// end inline asm
	setp.eq.s16 	%p68, %rs237, 0;
	selp.b16 	%rs242, %rs239, %rs238, %p68;
	selp.b32 	%r211, %r209, %r210, %p68;
	add.s32 	%r212, %r302, 6;
	ld.local.u16 	%rs241, [%rd39+12];
	// begin inline asm
	{ .reg .pred __$temp3;
  setp.lt.bf16  __$temp3, %rs241, %rs242;
  selp.u16 %rs240, 1, 0, __$temp3;}
	// end inline asm
	setp.eq.s16 	%p69, %rs240, 0;
	selp.b16 	%rs245, %rs242, %rs241, %p69;
	selp.b32 	%r213, %r211, %r212, %p69;
	add.s32 	%r214, %r302, 7;
	ld.local.u16 	%rs244, [%rd39+14];
	// begin inline asm
	{ .reg .pred __$temp3;
  setp.lt.bf16  __$temp3, %rs244, %rs245;
  selp.u16 %rs243, 1, 0, __$temp3;}
	// end inline asm
	setp.eq.s16 	%p70, %rs243, 0;
	selp.b16 	%rs307, %rs245, %rs244, %p70;
	selp.b32 	%r307, %r213, %r214, %p70;
	add.s32 	%r302, %r302, 8;
$L__BB0_11:
	add.s32 	%r215, %r98, -1;
	and.b32  	%r216, %r215, 7;
	setp.eq.s32 	%p71, %r216, 0;
	@%p71 bra 	$L__BB0_18;
	setp.lt.u32 	%p72, %r6, 3;
	@%p72 bra 	$L__BB0_14;
	mul.wide.u32 	%rd40, %r302, 2;
	add.s64 	%rd41, %rd4, %rd40;
	ld.local.u16 	%rs248, [%rd41];
	// begin inline asm
	{ .reg .pred __$temp3;
  setp.lt.bf16  __$temp3, %rs248, %rs307;
  selp.u16 %rs247, 1, 0, __$temp3;}
	// end inline asm
	setp.eq.s16 	%p73, %rs247, 0;
	selp.b16 	%rs252, %rs307, %rs248, %p73;
	selp.b32 	%r218, %r307, %r302, %p73;
	add.s32 	%r219, %r302, 1;
	ld.local.u16 	%rs251, [%rd41+2];
	// begin inline asm
	{ .reg .pred __$temp3;
  setp.lt.bf16  __$temp3, %rs251, %rs252;
  selp.u16 %rs250, 1, 0, __$temp3;}
	// end inline asm
	setp.eq.s16 	%p74, %rs250, 0;
	selp.b16 	%rs255, %rs252, %rs251, %p74;
	selp.b32 	%r220, %r218, %r219, %p74;
	add.s32 	%r221, %r302, 2;
	ld.local.u16 	%rs254, [%rd41+4];
	// begin inline asm
	{ .reg .pred __$temp3;
  setp.lt.bf16  __$temp3, %rs254, %rs255;
  selp.u16 %rs253, 1, 0, __$temp3;}
	// end inline asm
	setp.eq.s16 	%p75, %rs253, 0;
	selp.b16 	%rs258, %rs255, %rs254, %p75;
	selp.b32 	%r222, %r220, %r221, %p75;
	add.s32 	%r223, %r302, 3;
	ld.local.u16 	%rs257, [%rd41+6];
	// begin inline asm
	{ .reg .pred __$temp3;
  setp.lt.bf16  __$temp3, %rs257, %rs258;
  selp.u16 %rs256, 1, 0, __$temp3;}
	// end inline asm
	setp.eq.s16 	%p76, %rs256, 0;
	selp.b16 	%rs307, %rs258, %rs257, %p76;
	selp.b32 	%r307, %r222, %r223, %p76;
	add.s32 	%r302, %r302, 4;
$L__BB0_14:
	setp.eq.s32 	%p77, %r8, 0;
	@%p77 bra 	$L__BB0_18;
	setp.eq.s32 	%p78, %r8, 1;
	mul.wide.u32 	%rd42, %r302, 2;
	add.s64 	%rd10, %rd4, %rd42;
	ld.local.u16 	%rs260, [%rd10];
	// begin inline asm
	{ .reg .pred __$temp3;
  setp.lt.bf16  __$temp3, %rs260, %rs307;
  selp.u16 %rs259, 1, 0, __$temp3;}
	// end inline asm
	setp.eq.s16 	%p79, %rs259, 0;
	selp.b16 	%rs307, %rs307, %rs260, %p79;
	selp.b32 	%r307, %r307, %r302, %p79;
	@%p78 bra 	$L__BB0_18;
	setp.eq.s32 	%p80, %r8, 2;
	add.s32 	%r224, %r302, 1;
	ld.local.u16 	%rs263, [%rd10+2];
	// begin inline asm
	{ .reg .pred __$temp3;
  setp.lt.bf16  __$temp3, %rs263, %rs307;
  selp.u16 %rs262, 1, 0, __$temp3;}
	// end inline asm
	setp.eq.s16 	%p81, %rs262, 0;
	selp.b16 	%rs307, %rs307, %rs263, %p81;
	selp.b32 	%r307, %r307, %r224, %p81;
	@%p80 bra 	$L__BB0_18;
	add.s32 	%r225, %r302, 2;
	ld.local.u16 	%rs266, [%rd10+4];
	// begin inline asm
	{ .reg .pred __$temp3;
  setp.lt.bf16  __$temp3, %rs266, %rs307;
  selp.u16 %rs265, 1, 0, __$temp3;}
	// end inline asm
	setp.eq.s16 	%p82, %rs265, 0;
	selp.b16 	%rs307, %rs307, %rs266, %p82;
	selp.b32 	%r307, %r307, %r225, %p82;
$L__BB0_18:
	// begin inline asm
	{ .reg .pred __$temp3;
  setp.gt.bf16  __$temp3, %rs3, %rs307;
  selp.u16 %rs268, 1, 0, __$temp3;}
	// end inline asm
	setp.eq.s16 	%p83, %rs268, 0;
	@%p83 bra 	$L__BB0_20;
	mul.wide.u32 	%rd43, %r307, 2;
	add.s64 	%rd44, %rd4, %rd43;
	st.local.u16 	[%rd44], %rs3;
	mul.wide.u32 	%rd45, %r307, 4;
	add.s64 	%rd46, %rd5, %rd45;
	st.local.u32 	[%rd46], %r295;
$L__BB0_20:
	add.s32 	%r295, %r295, 1;
	setp.eq.s32 	%p84, %r295, %r100;
	@%p84 bra 	$L__BB0_59;
	bra.uni 	$L__BB0_4;
$L__BB0_21:
	and.b32  	%r33, %r100, 15;
	setp.lt.u32 	%p6, %r100, 16;
	mov.b32 	%r319, 0;
	mov.b32 	%r311, -1;
	mov.u16 	%rs313, %rs312;
	@%p6 bra 	$L__BB0_25;
	and.b32  	%r319, %r100, 2147483632;
	mov.b32 	%r330, 0;
	mov.b32 	%r311, -1;
	mov.u16 	%rs313, %rs312;
$L__BB0_23:
	.pragma "nounroll";
	add.s32 	%r117, %r4, %r330;
	mul.wide.s32 	%rd30, %r117, 2;
	add.s64 	%rd31, %rd1, %rd30;
	ld.global.u16 	%rs71, [%rd31];
	// begin inline asm
	{ .reg .pred __$temp3;
  setp.gt.bf16  __$temp3, %rs71, %rs313;
  selp.u16 %rs70, 1, 0, __$temp3;}
	// end inline asm
	setp.eq.s16 	%p7, %rs70, 0;
	selp.b32 	%r118, %r311, %r330, %p7;
	selp.b16 	%rs118, %rs312, %rs71, %p7;
	selp.b16 	%rs75, %rs313, %rs71, %p7;
	add.s32 	%r119, %r330, 1;
	ld.global.u16 	%rs74, [%rd31+2];
	// begin inline asm
	{ .reg .pred __$temp3;
  setp.gt.bf16  __$temp3, %rs74, %rs75;
  selp.u16 %rs73, 1, 0, __$temp3;}
	// end inline asm
	setp.eq.s16 	%p8, %rs73, 0;
	selp.b32 	%r120, %r118, %r119, %p8;
	selp.b16 	%rs119, %rs118, %rs74, %p8;
	selp.b16 	%rs78, %rs75, %rs74, %p8;
	add.s32 	%r121, %r330, 2;
	ld.global.u16 	%rs77, [%rd31+4];
	// begin inline asm
	{ .reg .pred __$temp3;
  setp.gt.bf16  __$temp3, %rs77, %rs78;
  selp.u16 %rs76, 1, 0, __$temp3;}
	// end inline asm
	setp.eq.s16 	%p9, %rs76, 0;
	selp.b32 	%r122, %r120, %r121, %p9;
	selp.b16 	%rs120, %rs119, %rs77, %p9;
	selp.b16 	%rs81, %rs78, %rs77, %p9;
	add.s32 	%r123, %r330, 3;
	ld.global.u16 	%rs80, [%rd31+6];
	// begin inline asm
	{ .reg .pred __$temp3;
  setp.gt.bf16  __$temp3, %rs80, %rs81;
  selp.u16 %rs79, 1, 0, __$temp3;}
	// end inline asm
	setp.eq.s16 	%p10, %rs79, 0;
	selp.b32 	%r124, %r122, %r123, %p10;
	selp.b16 	%rs121, %rs120, %rs80, %p10;
	selp.b16 	%rs84, %rs81, %rs80, %p10;
	add.s32 	%r125, %r330, 4;
	ld.global.u16 	%rs83, [%rd31+8];
	// begin inline asm
	{ .reg .pred __$temp3;
  setp.gt.bf16  __$temp3, %rs83, %rs84;
  selp.u16 %rs82, 1, 0, __$temp3;}
	// end inline asm
	setp.eq.s16 	%p11, %rs82, 0;
	selp.b32 	%r126, %r124, %r125, %p11;
	selp.b16 	%rs122, %rs121, %rs83, %p11;
	selp.b16 	%rs87, %rs84, %rs83, %p11;
	add.s32 	%r127, %r330, 5;
	ld.global.u16 	%rs86, [%rd31+10];
	// begin inline asm
	{ .reg .pred __$temp3;
  setp.gt.bf16  __$temp3, %rs86, %rs87;
  selp.u16 %rs85, 1, 0, __$temp3;}
	// end inline asm
	setp.eq.s16 	%p12, %rs85, 0;
	selp.b32 	%r128, %r126, %r127, %p12;
	selp.b16 	%rs123, %rs122, %rs86, %p12;
	selp.b16 	%rs90, %rs87, %rs86, %p12;
	add.s32 	%r129, %r330, 6;
	ld.global.u16 	%rs89, [%rd31+12];
	// begin inline asm
	{ .reg .pred __$temp3;
  setp.gt.bf16  __$temp3, %rs89, %rs90;
  selp.u16 %rs88, 1, 0, __$temp3;}
	// end inline asm
	setp.eq.s16 	%p13, %rs88, 0;
	selp.b32 	%r130, %r128, %r129, %p13;
	selp.b16 	%rs124, %rs123, %rs89, %p13;
	selp.b16 	%rs93, %rs90, %rs89, %p13;
	add.s32 	%r131, %r330, 7;
	ld.global.u16 	%rs92, [%rd31+14];
	// begin inline asm
	{ .reg .pred __$temp3;
  setp.gt.bf16  __$temp3, %rs92, %rs93;
  selp.u16 %rs91, 1, 0, __$temp3;}
	// end inline asm
	setp.eq.s16 	%p14, %rs91, 0;
	selp.b32 	%r132, %r130, %r131, %p14;
	selp.b16 	%rs125, %rs124, %rs92, %p14;
	selp.b16 	%rs96, %rs93, %rs92, %p14;
	add.s32 	%r133, %r330, 8;
	ld.global.u16 	%rs95, [%rd31+16];
	// begin inline asm
	{ .reg .pred __$temp3;
  setp.gt.bf16  __$temp3, %rs95, %rs96;
  selp.u16 %rs94, 1, 0, __$temp3;}
	// end inline asm
	setp.eq.s16 	%p15, %rs94, 0;
	selp.b32 	%r134, %r132, %r133, %p15;
	selp.b16 	%rs126, %rs125, %rs95, %p15;
	selp.b16 	%rs99, %rs96, %rs95, %p15;
	add.s32 	%r135, %r330, 9;
	ld.global.u16 	%rs98, [%rd31+18];
	// begin inline asm
	{ .reg .pred __$temp3;
  setp.gt.bf16  __$temp3, %rs98, %rs99;
  selp.u16 %rs97, 1, 0, __$temp3;}
	// end inline asm
	setp.eq.s16 	%p16, %rs97, 0;
	selp.b32 	%r136, %r134, %r135, %p16;
	selp.b16 	%rs127, %rs126, %rs98, %p16;
	selp.b16 	%rs102, %rs99, %rs98, %p16;
	add.s32 	%r137, %r330, 10;
	ld.global.u16 	%rs101, [%rd31+20];
	// begin inline asm
	{ .reg .pred __$temp3;
  setp.gt.bf16  __$temp3, %rs101, %rs102;
  selp.u16 %rs100, 1, 0, __$temp3;}
	// end inline asm
	setp.eq.s16 	%p17, %rs100, 0;
	selp.b32 	%r138, %r136, %r137, %p17;
	selp.b16 	%rs128, %rs127, %rs101, %p17;
	selp.b16 	%rs105, %rs102, %rs101, %p17;
	add.s32 	%r139, %r330, 11;
	ld.global.u16 	%rs104, [%rd31+22];
	// begin inline asm
	{ .reg .pred __$temp3;
  setp.gt.bf16  __$temp3, %rs104, %rs105;
  selp.u16 %rs103, 1, 0, __$temp3;}
	// end inline asm
	setp.eq.s16 	%p18, %rs103, 0;
	selp.b32 	%r140, %r138, %r139, %p18;
	selp.b16 	%rs129, %rs128, %rs104, %p18;
	selp.b16 	%rs108, %rs105, %rs104, %p18;
	add.s32 	%r141, %r330, 12;
	ld.global.u16 	%rs107, [%rd31+24];
	// begin inline asm
	{ .reg .pred __$temp3;
  setp.gt.bf16  __$temp3, %rs107, %rs108;
  selp.u16 %rs106, 1, 0, __$temp3;}
	// end inline asm
	setp.eq.s16 	%p19, %rs106, 0;
	selp.b32 	%r142, %r140, %r141, %p19;
	selp.b16 	%rs130, %rs129, %rs107, %p19;
	selp.b16 	%rs111, %rs108, %rs107, %p19;
	add.s32 	%r143, %r330, 13;
	ld.global.u16 	%rs110, [%rd31+26];
	// begin inline asm
	{ .reg .pred __$temp3;
  setp.gt.bf16  __$temp3, %rs110, %rs111;
  selp.u16 %rs109, 1, 0, __$temp3;}
	// end inline asm
	setp.eq.s16 	%p20, %rs109, 0;
	selp.b32 	%r144, %r142, %r143, %p20;
	selp.b16 	%rs131, %rs130, %rs110, %p20;
	selp.b16 	%rs114, %rs111, %rs110, %p20;
	add.s32 	%r145, %r330, 14;
	ld.global.u16 	%rs113, [%rd31+28];
	// begin inline asm
	{ .reg .pred __$temp3;
  setp.gt.bf16  __$temp3, %rs113, %rs114;
  selp.u16 %rs112, 1, 0, __$temp3;}
	// end inline asm
	setp.eq.s16 	%p21, %rs112, 0;
	selp.b32 	%r146, %r144, %r145, %p21;
	selp.b16 	%rs132, %rs131, %rs113, %p21;
	selp.b16 	%rs117, %rs114, %rs113, %p21;
	add.s32 	%r147, %r330, 15;
	ld.global.u16 	%rs116, [%rd31+30];
	// begin inline asm
	{ .reg .pred __$temp3;
  setp.gt.bf16  __$temp3, %rs116, %rs117;
  selp.u16 %rs115, 1, 0, __$temp3;}
	// end inline asm
	setp.eq.s16 	%p22, %rs115, 0;
	selp.b32 	%r311, %r146, %r147, %p22;
	selp.b16 	%rs312, %rs132, %rs116, %p22;
	selp.b16 	%rs313, %rs117, %rs116, %p22;
	add.s32 	%r330, %r330, 16;
	setp.eq.s32 	%p23, %r330, %r319;
	@%p23 bra 	$L__BB0_24;
	bra.uni 	$L__BB0_23;
$L__BB0_24:
	st.local.u16 	[%rd4], %rs312;
	st.local.u32 	[%rd5], %r311;
$L__BB0_25:
	setp.eq.s32 	%p24, %r33, 0;
	@%p24 bra 	$L__BB0_59;
	and.b32  	%r37, %r100, 7;
	setp.lt.u32 	%p25, %r33, 8;
	@%p25 bra 	$L__BB0_44;
	add.s32 	%r148, %r4, %r319;
	mul.wide.s32 	%rd32, %r148, 2;
	add.s64 	%rd11, %rd1, %rd32;
	ld.global.u16 	%rs21, [%rd11];
	// begin inline asm
	{ .reg .pred __$temp3;
  setp.gt.bf16  __$temp3, %rs21, %rs313;
  selp.u16 %rs133, 1, 0, __$temp3;}
	// end inline asm
	setp.eq.s16 	%p26, %rs133, 0;
	@%p26 bra 	$L__BB0_29;
	st.local.u16 	[%rd4], %rs21;
	st.local.u32 	[%rd5], %r319;
	mov.u32 	%r311, %r319;
	mov.u16 	%rs312, %rs21;
	mov.u16 	%rs313, %rs21;
$L__BB0_29:
	ld.global.u16 	%rs24, [%rd11+2];
	// begin inline asm
	{ .reg .pred __$temp3;
  setp.gt.bf16  __$temp3, %rs24, %rs313;
  selp.u16 %rs136, 1, 0, __$temp3;}
	// end inline asm
	setp.eq.s16 	%p27, %rs136, 0;
	@%p27 bra 	$L__BB0_31;
	add.s32 	%r311, %r319, 1;
	st.local.u16 	[%rd4], %rs24;
	st.local.u32 	[%rd5], %r311;
	mov.u16 	%rs312, %rs24;
	mov.u16 	%rs313, %rs24;
$L__BB0_31:
	ld.global.u16 	%rs27, [%rd11+4];
	// begin inline asm
	{ .reg .pred __$temp3;
  setp.gt.bf16  __$temp3, %rs27, %rs313;
  selp.u16 %rs139, 1, 0, __$temp3;}
	// end inline asm
	setp.eq.s16 	%p28, %rs139, 0;
	@%p28 bra 	$L__BB0_33;
	add.s32 	%r311, %r319, 2;
	st.local.u16 	[%rd4], %rs27;
	st.local.u32 	[%rd5], %r311;
	mov.u16 	%rs312, %rs27;
	mov.u16 	%rs313, %rs27;
$L__BB0_33:
	ld.global.u16 	%rs30, [%rd11+6];
	// begin inline asm
	{ .reg .pred __$temp3;
  setp.gt.bf16  __$temp3, %rs30, %rs313;
  selp.u16 %rs142, 1, 0, __$temp3;}
	// end inline asm
	setp.eq.s16 	%p29, %rs142, 0;
	@%p29 bra 	$L__BB0_35;
	add.s32 	%r311, %r319, 3;
	st.local.u16 	[%rd4], %rs30;
	st.local.u32 	[%rd5], %r311;
	mov.u16 	%rs312, %rs30;
	mov.u16 	%rs313, %rs30;
$L__BB0_35:
	ld.global.u16 	%rs33, [%rd11+8];
	// begin inline asm
	{ .reg .pred __$temp3;
  setp.gt.bf16  __$temp3, %rs33, %rs313;
  selp.u16 %rs145, 1, 0, __$temp3;}
	// end inline asm
	setp.eq.s16 	%p30, %rs145, 0;
	@%p30 bra 	$L__BB0_37;
	add.s32 	%r311, %r319, 4;
	st.local.u16 	[%rd4], %rs33;
	st.local.u32 	[%rd5], %r311;
	mov.u16 	%rs312, %rs33;
	mov.u16 	%rs313, %rs33;
$L__BB0_37:
	ld.global.u16 	%rs36, [%rd11+10];
	// begin inline asm
	{ .reg .pred __$temp3;
  setp.gt.bf16  __$temp3, %rs36, %rs313;
  selp.u16 %rs148, 1, 0, __$temp3;}
	// end inline asm
	setp.eq.s16 	%p31, %rs148, 0;
	@%p31 bra 	$L__BB0_39;
	add.s32 	%r311, %r319, 5;
	st.local.u16 	[%rd4], %rs36;
	st.local.u32 	[%rd5], %r311;
	mov.u16 	%rs312, %rs36;
	mov.u16 	%rs313, %rs36;
$L__BB0_39:
	ld.global.u16 	%rs39, [%rd11+12];
	// begin inline asm
	{ .reg .pred __$temp3;
  setp.gt.bf16  __$temp3, %rs39, %rs313;
  selp.u16 %rs151, 1, 0, __$temp3;}
	// end inline asm
	setp.eq.s16 	%p32, %rs151, 0;
	@%p32 bra 	$L__BB0_41;
	add.s32 	%r311, %r319, 6;
	st.local.u16 	[%rd4], %rs39;
	st.local.u32 	[%rd5], %r311;
	mov.u16 	%rs312, %rs39;
	mov.u16 	%rs313, %rs39;
$L__BB0_41:
	ld.global.u16 	%rs42, [%rd11+14];
	// begin inline asm
	{ .reg .pred __$temp3;
  setp.gt.bf16  __$temp3, %rs42, %rs313;
  selp.u16 %rs154, 1, 0, __$temp3;}
	// end inline asm
	setp.eq.s16 	%p33, %rs154, 0;
	@%p33 bra 	$L__BB0_43;
	add.s32 	%r311, %r319, 7;
	st.local.u16 	[%rd4], %rs42;
	st.local.u32 	[%rd5], %r311;
	mov.u16 	%rs312, %rs42;
	mov.u16 	%rs313, %rs42;
$L__BB0_43:
	add.s32 	%r319, %r319, 8;
$L__BB0_44:
	setp.eq.s32 	%p34, %r37, 0;
	@%p34 bra 	$L__BB0_59;
	and.b32  	%r56, %r100, 3;
	setp.lt.u32 	%p35, %r37, 4;
	@%p35 bra 	$L__BB0_55;
	add.s32 	%r149, %r4, %r319;
	mul.wide.s32 	%rd33, %r149, 2;
	add.s64 	%rd12, %rd1, %rd33;
	ld.global.u16 	%rs47, [%rd12];
	// begin inline asm
	{ .reg .pred __$temp3;
  setp.gt.bf16  __$temp3, %rs47, %rs313;
  selp.u16 %rs157, 1, 0, __$temp3;}
	// end inline asm
	setp.eq.s16 	%p36, %rs157, 0;
	@%p36 bra 	$L__BB0_48;
	st.local.u16 	[%rd4], %rs47;
	st.local.u32 	[%rd5], %r319;
	mov.u32 	%r311, %r319;
	mov.u16 	%rs312, %rs47;
	mov.u16 	%rs313, %rs47;
$L__BB0_48:
	ld.global.u16 	%rs50, [%rd12+2];
	// begin inline asm
	{ .reg .pred __$temp3;
  setp.gt.bf16  __$temp3, %rs50, %rs313;
  selp.u16 %rs160, 1, 0, __$temp3;}
	// end inline asm
	setp.eq.s16 	%p37, %rs160, 0;
	@%p37 bra 	$L__BB0_50;
	add.s32 	%r311, %r319, 1;
	st.local.u16 	[%rd4], %rs50;
	st.local.u32 	[%rd5], %r311;
	mov.u16 	%rs312, %rs50;
	mov.u16 	%rs313, %rs50;
$L__BB0_50:
	ld.global.u16 	%rs53, [%rd12+4];
	// begin inline asm
	{ .reg .pred __$temp3;
  setp.gt.bf16  __$temp3, %rs53, %rs313;
  selp.u16 %rs163, 1, 0, __$temp3;}
	// end inline asm
	setp.eq.s16 	%p38, %rs163, 0;
	@%p38 bra 	$L__BB0_52;
	add.s32 	%r311, %r319, 2;
	st.local.u16 	[%rd4], %rs53;
	st.local.u32 	[%rd5], %r311;
	mov.u16 	%rs312, %rs53;
	mov.u16 	%rs313, %rs53;
$L__BB0_52:
	ld.global.u16 	%rs56, [%rd12+6];
	// begin inline asm
	{ .reg .pred __$temp3;
  setp.gt.bf16  __$temp3, %rs56, %rs313;
  selp.u16 %rs166, 1, 0, __$temp3;}
	// end inline asm
	setp.eq.s16 	%p39, %rs166, 0;
	@%p39 bra 	$L__BB0_54;
	add.s32 	%r311, %r319, 3;
	st.local.u16 	[%rd4], %rs56;
	st.local.u32 	[%rd5], %r311;
	mov.u16 	%rs312, %rs56;
	mov.u16 	%rs313, %rs56;
$L__BB0_54:
	add.s32 	%r319, %r319, 4;
$L__BB0_55:
	setp.eq.s32 	%p40, %r56, 0;
	@%p40 bra 	$L__BB0_59;
	mov.b32 	%r328, 0;
$L__BB0_57:
	.pragma "nounroll";
	add.s32 	%r151, %r4, %r319;
	mul.wide.s32 	%rd34, %r151, 2;
	add.s64 	%rd35, %rd1, %rd34;
	ld.global.u16 	%rs170, [%rd35];
	// begin inline asm
	{ .reg .pred __$temp3;
  setp.gt.bf16  __$temp3, %rs170, %rs313;
  selp.u16 %rs169, 1, 0, __$temp3;}
	// end inline asm
	setp.eq.s16 	%p41, %rs169, 0;
	selp.b32 	%r311, %r311, %r319, %p41;
	selp.b16 	%rs312, %rs312, %rs170, %p41;
	selp.b16 	%rs313, %rs313, %rs170, %p41;
	add.s32 	%r319, %r319, 1;
	add.s32 	%r328, %r328, 1;
	setp.ne.s32 	%p42, %r328, %r56;
	@%p42 bra 	$L__BB0_57;
	st.local.u16 	[%rd4], %rs312;
	st.local.u32 	[%rd5], %r311;
$L__BB0_59:
	setp.lt.s32 	%p85, %r98, 1;
	@%p85 bra 	$L__BB0_72;
	mul.lo.s32 	%r73, %r98, %r1;
	and.b32  	%r74, %r98, 15;
	setp.lt.u32 	%p86, %r98, 16;
	mov.b32 	%r333, 0;
	@%p86 bra 	$L__BB0_63;
	and.b32  	%r333, %r98, 2147483632;
	neg.s32 	%r332, %r333;
	add.s64 	%rd13, %rd3, 16;
	add.s64 	%rd14, %rd2, 32;
	mov.u32 	%r331, %r73;
$L__BB0_62:
	.pragma "nounroll";
	mul.wide.s32 	%rd47, %r331, 2;
	add.s64 	%rd48, %rd13, %rd47;
	mul.wide.s32 	%rd49, %r331, 4;
	add.s64 	%rd50, %rd14, %rd49;
	ld.local.v4.b32 	{%r227, %r228, %r229, %r230}, [%rd75+-16];
	mov.b32 	{%rs271, %rs272}, %r230;
	mov.b32 	{%rs273, %rs274}, %r229;
	mov.b32 	{%rs275, %rs276}, %r228;
	mov.b32 	{%rs277, %rs278}, %r227;
	st.global.u16 	[%rd48+-16], %rs277;
	ld.local.v4.u32 	{%r231, %r232, %r233, %r234}, [%rd74+-32];
	add.s32 	%r235, %r231, %r3;
	st.global.u32 	[%rd50+-32], %r235;
	st.global.u16 	[%rd48+-14], %rs278;
	add.s32 	%r236, %r232, %r3;
	st.global.u32 	[%rd50+-28], %r236;
	st.global.u16 	[%rd48+-12], %rs275;
	add.s32 	%r237, %r233, %r3;
	st.global.u32 	[%rd50+-24], %r237;
	st.global.u16 	[%rd48+-10], %rs276;
	add.s32 	%r238, %r234, %r3;
	st.global.u32 	[%rd50+-20], %r238;
	st.global.u16 	[%rd48+-8], %rs273;
	ld.local.v4.u32 	{%r239, %r240, %r241, %r242}, [%rd74+-16];
	add.s32 	%r243, %r239, %r3;
	st.global.u32 	[%rd50+-16], %r243;
	st.global.u16 	[%rd48+-6], %rs274;
	add.s32 	%r244, %r240, %r3;
	st.global.u32 	[%rd50+-12], %r244;
	st.global.u16 	[%rd48+-4], %rs271;
	add.s32 	%r245, %r241, %r3;
	st.global.u32 	[%rd50+-8], %r245;
	st.global.u16 	[%rd48+-2], %rs272;
	add.s32 	%r246, %r242, %r3;
	st.global.u32 	[%rd50+-4], %r246;
	ld.local.v4.b32 	{%r247, %r248, %r249, %r250}, [%rd75];
	mov.b32 	{%rs279, %rs280}, %r250;
	mov.b32 	{%rs281, %rs282}, %r249;
	mov.b32 	{%rs283, %rs284}, %r248;
	mov.b32 	{%rs285, %rs286}, %r247;
	st.global.u16 	[%rd48], %rs285;
	ld.local.v4.u32 	{%r251, %r252, %r253, %r254}, [%rd74];
	add.s32 	%r255, %r251, %r3;
	st.global.u32 	[%rd50], %r255;
	st.global.u16 	[%rd48+2], %rs286;
	add.s32 	%r256, %r252, %r3;
	st.global.u32 	[%rd50+4], %r256;
	st.global.u16 	[%rd48+4], %rs283;
	add.s32 	%r257, %r253, %r3;
	st.global.u32 	[%rd50+8], %r257;
	st.global.u16 	[%rd48+6], %rs284;
	add.s32 	%r258, %r254, %r3;
	st.global.u32 	[%rd50+12], %r258;
	st.global.u16 	[%rd48+8], %rs281;
	ld.local.v4.u32 	{%r259, %r260, %r261, %r262}, [%rd74+16];
	add.s32 	%r263, %r259, %r3;
	st.global.u32 	[%rd50+16], %r263;
	st.global.u16 	[%rd48+10], %rs282;
	add.s32 	%r264, %r260, %r3;
	st.global.u32 	[%rd50+20], %r264;
	st.global.u16 	[%rd48+12], %rs279;
	add.s32 	%r265, %r261, %r3;
	st.global.u32 	[%rd50+24], %r265;
	st.global.u16 	[%rd48+14], %rs280;
	add.s32 	%r266, %r262, %r3;
	st.global.u32 	[%rd50+28], %r266;
	add.s32 	%r332, %r332, 16;
	add.s32 	%r331, %r331, 16;
	add.s64 	%rd75, %rd75, 32;
	add.s64 	%rd74, %rd74, 64;
	setp.ne.s32 	%p87, %r332, 0;
	@%p87 bra 	$L__BB0_62;
$L__BB0_63:
	setp.eq.s32 	%p88, %r74, 0;
	@%p88 bra 	$L__BB0_72;
	and.b32  	%r86, %r98, 7;
	setp.lt.u32 	%p89, %r74, 8;
	@%p89 bra 	$L__BB0_66;
	add.s32 	%r267, %r333, %r73;
	mul.wide.s32 	%rd51, %r267, 2;
	add.s64 	%rd52, %rd3, %rd51;
	mul.wide.u32 	%rd53, %r333, 2;
	add.s64 	%rd54, %rd4, %rd53;
	ld.local.u16 	%rs287, [%rd54];
	st.global.u16 	[%rd52], %rs287;
	mul.wide.u32 	%rd55, %r333, 4;
	add.s64 	%rd56, %rd5, %rd55;
	ld.local.u32 	%r268, [%rd56];
	add.s32 	%r269, %r268, %r3;
	mul.wide.s32 	%rd57, %r267, 4;
	add.s64 	%rd58, %rd2, %rd57;
	st.global.u32 	[%rd58], %r269;
	ld.local.u16 	%rs288, [%rd54+2];
	st.global.u16 	[%rd52+2], %rs288;
	ld.local.u32 	%r270, [%rd56+4];
	add.s32 	%r271, %r270, %r3;
	st.global.u32 	[%rd58+4], %r271;
	ld.local.u16 	%rs289, [%rd54+4];
	st.global.u16 	[%rd52+4], %rs289;
	ld.local.u32 	%r272, [%rd56+8];
	add.s32 	%r273, %r272, %r3;
	st.global.u32 	[%rd58+8], %r273;
	ld.local.u16 	%rs290, [%rd54+6];
	st.global.u16 	[%rd52+6], %rs290;
	ld.local.u32 	%r274, [%rd56+12];
	add.s32 	%r275, %r274, %r3;
	st.global.u32 	[%rd58+12], %r275;
	ld.local.u16 	%rs291, [%rd54+8];
	st.global.u16 	[%rd52+8], %rs291;
	ld.local.u32 	%r276, [%rd56+16];
	add.s32 	%r277, %r276, %r3;
	st.global.u32 	[%rd58+16], %r277;
	ld.local.u16 	%rs292, [%rd54+10];
	st.global.u16 	[%rd52+10], %rs292;
	ld.local.u32 	%r278, [%rd56+20];
	add.s32 	%r279, %r278, %r3;
	st.global.u32 	[%rd58+20], %r279;
	ld.local.u16 	%rs293, [%rd54+12];
	st.global.u16 	[%rd52+12], %rs293;
	ld.local.u32 	%r280, [%rd56+24];
	add.s32 	%r281, %r280, %r3;
	st.global.u32 	[%rd58+24], %r281;
	ld.local.u16 	%rs294, [%rd54+14];
	st.global.u16 	[%rd52+14], %rs294;
	ld.local.u32 	%r282, [%rd56+28];
	add.s32 	%r283, %r282, %r3;
	st.global.u32 	[%rd58+28], %r283;
	add.s32 	%r333, %r333, 8;
$L__BB0_66:
	setp.eq.s32 	%p90, %r86, 0;
	@%p90 bra 	$L__BB0_72;
	and.b32  	%r89, %r98, 3;
	setp.lt.u32 	%p91, %r86, 4;
	@%p91 bra 	$L__BB0_69;
	add.s32 	%r284, %r333, %r73;
	mul.wide.s32 	%rd59, %r284, 2;
	add.s64 	%rd60, %rd3, %rd59;
	mul.wide.u32 	%rd61, %r333, 2;
	add.s64 	%rd62, %rd4, %rd61;
	ld.local.u16 	%rs295, [%rd62];
	st.global.u16 	[%rd60], %rs295;
	mul.wide.u32 	%rd63, %r333, 4;
	add.s64 	%rd64, %rd5, %rd63;
	ld.local.u32 	%r285, [%rd64];
	add.s32 	%r286, %r285, %r3;
	mul.wide.s32 	%rd65, %r284, 4;
	add.s64 	%rd66, %rd2, %rd65;
	st.global.u32 	[%rd66], %r286;
	ld.local.u16 	%rs296, [%rd62+2];
	st.global.u16 	[%rd60+2], %rs296;
	ld.local.u32 	%r287, [%rd64+4];
	add.s32 	%r288, %r287, %r3;
	st.global.u32 	[%rd66+4], %r288;
	ld.local.u16 	%rs297, [%rd62+4];
	st.global.u16 	[%rd60+4], %rs297;
	ld.local.u32 	%r289, [%rd64+8];
	add.s32 	%r290, %r289, %r3;
	st.global.u32 	[%rd66+8], %r290;
	ld.local.u16 	%rs298, [%rd62+6];
	st.global.u16 	[%rd60+6], %rs298;
	ld.local.u32 	%r291, [%rd64+12];
	add.s32 	%r292, %r291, %r3;
	st.global.u32 	[%rd66+12], %r292;
	add.s32 	%r333, %r333, 4;
$L__BB0_69:
	setp.eq.s32 	%p92, %r89, 0;
	@%p92 bra 	$L__BB0_72;
	mul.wide.u32 	%rd67, %r333, 4;
	add.s64 	%rd77, %rd5, %rd67;
	mul.wide.u32 	%rd68, %r333, 2;
	add.s64 	%rd76, %rd4, %rd68;
	add.s32 	%r337, %r333, %r73;
	neg.s32 	%r336, %r89;
$L__BB0_71:
	.pragma "nounroll";
	mul.wide.s32 	%rd69, %r337, 4;
	add.s64 	%rd70, %rd2, %rd69;
	mul.wide.s32 	%rd71, %r337, 2;
	add.s64 	%rd72, %rd3, %rd71;
	ld.local.u16 	%rs299, [%rd76];
	st.global.u16 	[%rd72], %rs299;
	ld.local.u32 	%r293, [%rd77];
	add.s32 	%r294, %r293, %r3;
	st.global.u32 	[%rd70], %r294;
	add.s64 	%rd77, %rd77, 4;
	add.s64 	%rd76, %rd76, 2;
	add.s32 	%r337, %r337, 1;
	add.s32 	%r336, %r336, 1;
	setp.ne.s32 	%p93, %r336, 0;
	@%p93 bra 	$L__BB0_71;
$L__BB0_72:
	ret;

}
	// .globl	_Z21image_gradient_kernelPK13__nv_bfloat16PKiPfiiii
.visible .entry _Z21image_gradient_kernelPK13__nv_bfloat16PKiPfiiii(
	.param .u64 .ptr .align 1 _Z21image_gradient_kernelPK13__nv_bfloat16PKiPfiiii_param_0,
	.param .u64 .ptr .align 1 _Z21image_gradient_kernelPK13__nv_bfloat16PKiPfiiii_param_1,
	.param .u64 .ptr .align 1 _Z21image_gradient_kernelPK13__nv_bfloat16PKiPfiiii_param_2,
	.param .u32 _Z21image_gradient_kernelPK13__nv_bfloat16PKiPfiiii_param_3,
	.param .u32 _Z21image_gradient_kernelPK13__nv_bfloat16PKiPfiiii_param_4,
	.param .u32 _Z21image_gradient_kernelPK13__nv_bfloat16PKiPfiiii_param_5,
	.param .u32 _Z21image_gradient_kernelPK13__nv_bfloat16PKiPfiiii_param_6
)
{
	.reg .pred 	%p<42>;
	.reg .b16 	%rs<30>;
	.reg .b32 	%r<77>;
	.reg .b32 	%f<30>;
	.reg .b64 	%rd<27>;

	ld.param.u64 	%rd14, [_Z21image_gradient_kernelPK13__nv_bfloat16PKiPfiiii_param_0];
	ld.param.u64 	%rd15, [_Z21image_gradient_kernelPK13__nv_bfloat16PKiPfiiii_param_1];
	ld.param.u64 	%rd13, [_Z21image_gradient_kernelPK13__nv_bfloat16PKiPfiiii_param_2];
	ld.param.u32 	%r28, [_Z21image_gradient_kernelPK13__nv_bfloat16PKiPfiiii_param_3];
	ld.param.u32 	%r29, [_Z21image_gradient_kernelPK13__nv_bfloat16PKiPfiiii_param_4];
	ld.param.u32 	%r26, [_Z21image_gradient_kernelPK13__nv_bfloat16PKiPfiiii_param_5];
	ld.param.u32 	%r27, [_Z21image_gradient_kernelPK13__nv_bfloat16PKiPfiiii_param_6];
	cvta.to.global.u64 	%rd1, %rd14;
	cvta.to.global.u64 	%rd2, %rd15;
	mov.u32 	%r30, %ctaid.x;
	mov.u32 	%r31, %ntid.x;
	mov.u32 	%r32, %tid.x;
	mad.lo.s32 	%r1, %r30, %r31, %r32;
	mov.u32 	%r33, %ctaid.y;
	mov.u32 	%r34, %ntid.y;
	mov.u32 	%r35, %tid.y;
	mad.lo.s32 	%r36, %r33, %r34, %r35;
	setp.ge.s32 	%p1, %r1, %r28;
	setp.ge.s32 	%p2, %r36, %r29;
	or.pred  	%p3, %p1, %p2;
	@%p3 bra 	$L__BB1_72;
	mad.lo.s32 	%r37, %r29, %r1, %r36;
	mul.lo.s32 	%r3, %r37, %r26;
	setp.lt.s32 	%p4, %r27, 1;
	@%p4 bra 	$L__BB1_72;
	mul.lo.s32 	%r4, %r27, %r1;
	cvta.to.global.u64 	%rd16, %rd13;
	mul.wide.s32 	%rd17, %r3, 4;
	add.s64 	%rd3, %rd16, %rd17;
	and.b32  	%r5, %r27, 15;
	setp.lt.u32 	%p5, %r27, 16;
	mov.b32 	%r73, 0;
	@%p5 bra 	$L__BB1_37;
	and.b32  	%r73, %r27, 2147483632;
	neg.s32 	%r71, %r73;
	add.s64 	%rd4, %rd2, 32;
	add.s64 	%rd5, %rd1, 16;
	mov.u32 	%r70, %r4;
$L__BB1_4:
	.pragma "nounroll";
	mul.wide.s32 	%rd18, %r70, 4;
	add.s64 	%rd6, %rd4, %rd18;
	mul.wide.s32 	%rd19, %r70, 2;
	add.s64 	%rd7, %rd5, %rd19;
	ld.global.u32 	%r39, [%rd6+-32];
	setp.ne.s32 	%p6, %r39, %r3;
	@%p6 bra 	$L__BB1_6;
	ld.global.u16 	%rs1, [%rd7+-16];
	// begin inline asm
	{ cvt.f32.bf16 %f1, %rs1;}

	// end inline asm
	st.global.f32 	[%rd3], %f1;
$L__BB1_6:
	ld.global.u32 	%r40, [%rd6+-28];
	setp.ne.s32 	%p7, %r40, %r3;
	@%p7 bra 	$L__BB1_8;
	ld.global.u16 	%rs2, [%rd7+-14];
	// begin inline asm
	{ cvt.f32.bf16 %f2, %rs2;}

	// end inline asm
	st.global.f32 	[%rd3], %f2;
$L__BB1_8:
	ld.global.u32 	%r41, [%rd6+-24];
	setp.ne.s32 	%p8, %r41, %r3;
	@%p8 bra 	$L__BB1_10;
	ld.global.u16 	%rs3, [%rd7+-12];
	// begin inline asm
	{ cvt.f32.bf16 %f3, %rs3;}

	// end inline asm
	st.global.f32 	[%rd3], %f3;
$L__BB1_10:
	ld.global.u32 	%r42, [%rd6+-20];
	setp.ne.s32 	%p9, %r42, %r3;
	@%p9 bra 	$L__BB1_12;
	ld.global.u16 	%rs4, [%rd7+-10];
	// begin inline asm
	{ cvt.f32.bf16 %f4, %rs4;}

	// end inline asm
	st.global.f32 	[%rd3], %f4;
$L__BB1_12:
	ld.global.u32 	%r43, [%rd6+-16];
	setp.ne.s32 	%p10, %r43, %r3;
	@%p10 bra 	$L__BB1_14;
	ld.global.u16 	%rs5, [%rd7+-8];
	// begin inline asm
	{ cvt.f32.bf16 %f5, %rs5;}

	// end inline asm
	st.global.f32 	[%rd3], %f5;
$L__BB1_14:
	ld.global.u32 	%r44, [%rd6+-12];
	setp.ne.s32 	%p11, %r44, %r3;
	@%p11 bra 	$L__BB1_16;
	ld.global.u16 	%rs6, [%rd7+-6];
	// begin inline asm
	{ cvt.f32.bf16 %f6, %rs6;}

	// end inline asm
	st.global.f32 	[%rd3], %f6;
$L__BB1_16:
	ld.global.u32 	%r45, [%rd6+-8];
	setp.ne.s32 	%p12, %r45, %r3;
	@%p12 bra 	$L__BB1_18;
	ld.global.u16 	%rs7, [%rd7+-4];
	// begin inline asm
	{ cvt.f32.bf16 %f7, %rs7;}

	// end inline asm
	st.global.f32 	[%rd3], %f7;
$L__BB1_18:
	ld.global.u32 	%r46, [%rd6+-4];
	setp.ne.s32 	%p13, %r46, %r3;
	@%p13 bra 	$L__BB1_20;
	ld.global.u16 	%rs8, [%rd7+-2];
	// begin inline asm
	{ cvt.f32.bf16 %f8, %rs8;}

	// end inline asm
	st.global.f32 	[%rd3], %f8;
$L__BB1_20:
	ld.global.u32 	%r47, [%rd6];
	setp.ne.s32 	%p14, %r47, %r3;
	@%p14 bra 	$L__BB1_22;
	ld.global.u16 	%rs9, [%rd7];
	// begin inline asm
	{ cvt.f32.bf16 %f9, %rs9;}

	// end inline asm
	st.global.f32 	[%rd3], %f9;
$L__BB1_22:
	ld.global.u32 	%r48, [%rd6+4];
	setp.ne.s32 	%p15, %r48, %r3;
	@%p15 bra 	$L__BB1_24;
	ld.global.u16 	%rs10, [%rd7+2];
	// begin inline asm
	{ cvt.f32.bf16 %f10, %rs10;}

	// end inline asm
	st.global.f32 	[%rd3], %f10;
$L__BB1_24:
	ld.global.u32 	%r49, [%rd6+8];
	setp.ne.s32 	%p16, %r49, %r3;
	@%p16 bra 	$L__BB1_26;
	ld.global.u16 	%rs11, [%rd7+4];
	// begin inline asm
	{ cvt.f32.bf16 %f11, %rs11;}

	// end inline asm
	st.global.f32 	[%rd3], %f11;
$L__BB1_26:
	ld.global.u32 	%r50, [%rd6+12];
	setp.ne.s32 	%p17, %r50, %r3;
	@%p17 bra 	$L__BB1_28;
	ld.global.u16 	%rs12, [%rd7+6];
	// begin inline asm
	{ cvt.f32.bf16 %f12, %rs12;}

	// end inline asm
	st.global.f32 	[%rd3], %f12;
$L__BB1_28:
	ld.global.u32 	%r51, [%rd6+16];
	setp.ne.s32 	%p18, %r51, %r3;
	@%p18 bra 	$L__BB1_30;
	ld.global.u16 	%rs13, [%rd7+8];
	// begin inline asm
	{ cvt.f32.bf16 %f13, %rs13;}

	// end inline asm
	st.global.f32 	[%rd3], %f13;
$L__BB1_30:
	ld.global.u32 	%r52, [%rd6+20];
	setp.ne.s32 	%p19, %r52, %r3;
	@%p19 bra 	$L__BB1_32;
	ld.global.u16 	%rs14, [%rd7+10];
	// begin inline asm
	{ cvt.f32.bf16 %f14, %rs14;}

	// end inline asm
	st.global.f32 	[%rd3], %f14;
$L__BB1_32:
	ld.global.u32 	%r53, [%rd6+24];
	setp.ne.s32 	%p20, %r53, %r3;
	@%p20 bra 	$L__BB1_34;
	ld.global.u16 	%rs15, [%rd7+12];
	// begin inline asm
	{ cvt.f32.bf16 %f15, %rs15;}

	// end inline asm
	st.global.f32 	[%rd3], %f15;
$L__BB1_34:
	ld.global.u32 	%r54, [%rd6+28];
	setp.ne.s32 	%p21, %r54, %r3;
	@%p21 bra 	$L__BB1_36;
	ld.global.u16 	%rs16, [%rd7+14];
	// begin inline asm
	{ cvt.f32.bf16 %f16, %rs16;}

	// end inline asm
	st.global.f32 	[%rd3], %f16;
$L__BB1_36:
	add.s32 	%r71, %r71, 16;
	add.s32 	%r70, %r70, 16;
	setp.ne.s32 	%p22, %r71, 0;
	@%p22 bra 	$L__BB1_4;
$L__BB1_37:
	setp.eq.s32 	%p23, %r5, 0;
	@%p23 bra 	$L__BB1_72;
	and.b32  	%r13, %r27, 7;
	setp.lt.u32 	%p24, %r5, 8;
	@%p24 bra 	$L__BB1_56;
	add.s32 	%r55, %r73, %r4;
	mul.wide.s32 	%rd20, %r55, 4;
	add.s64 	%rd8, %rd2, %rd20;
	ld.global.u32 	%r56, [%rd8];
	setp.ne.s32 	%p25, %r56, %r3;
	mul.wide.s32 	%rd21, %r55, 2;
	add.s64 	%rd9, %rd1, %rd21;
	@%p25 bra 	$L__BB1_41;
	ld.global.u16 	%rs17, [%rd9];
	// begin inline asm
	{ cvt.f32.bf16 %f17, %rs17;}

	// end inline asm
	st.global.f32 	[%rd3], %f17;
$L__BB1_41:
	ld.global.u32 	%r57, [%rd8+4];
	setp.ne.s32 	%p26, %r57, %r3;
	@%p26 bra 	$L__BB1_43;
	ld.global.u16 	%rs18, [%rd9+2];
	// begin inline asm
	{ cvt.f32.bf16 %f18, %rs18;}

	// end inline asm
	st.global.f32 	[%rd3], %f18;
$L__BB1_43:
	ld.global.u32 	%r58, [%rd8+8];
	setp.ne.s32 	%p27, %r58, %r3;
	@%p27 bra 	$L__BB1_45;
	ld.global.u16 	%rs19, [%rd9+4];
	// begin inline asm
	{ cvt.f32.bf16 %f19, %rs19;}

	// end inline asm
	st.global.f32 	[%rd3], %f19;
$L__BB1_45:
	ld.global.u32 	%r59, [%rd8+12];
	setp.ne.s32 	%p28, %r59, %r3;
	@%p28 bra 	$L__BB1_47;
	ld.global.u16 	%rs20, [%rd9+6];
	// begin inline asm
	{ cvt.f32.bf16 %f20, %rs20;}

	// end inline asm
	st.global.f32 	[%rd3], %f20;
$L__BB1_47:
	ld.global.u32 	%r60, [%rd8+16];
	setp.ne.s32 	%p29, %r60, %r3;
	@%p29 bra 	$L__BB1_49;
	ld.global.u16 	%rs21, [%rd9+8];
	// begin inline asm
	{ cvt.f32.bf16 %f21, %rs21;}

	// end inline asm
	st.global.f32 	[%rd3], %f21;
$L__BB1_49:
	ld.global.u32 	%r61, [%rd8+20];
	setp.ne.s32 	%p30, %r61, %r3;
	@%p30 bra 	$L__BB1_51;
	ld.global.u16 	%rs22, [%rd9+10];
	// begin inline asm
	{ cvt.f32.bf16 %f22, %rs22;}

	// end inline asm
	st.global.f32 	[%rd3], %f22;
$L__BB1_51:
	ld.global.u32 	%r62, [%rd8+24];
	setp.ne.s32 	%p31, %r62, %r3;
	@%p31 bra 	$L__BB1_53;
	ld.global.u16 	%rs23, [%rd9+12];
	// begin inline asm
	{ cvt.f32.bf16 %f23, %rs23;}

	// end inline asm
	st.global.f32 	[%rd3], %f23;
$L__BB1_53:
	ld.global.u32 	%r63, [%rd8+28];
	setp.ne.s32 	%p32, %r63, %r3;
	@%p32 bra 	$L__BB1_55;
	ld.global.u16 	%rs24, [%rd9+14];
	// begin inline asm
	{ cvt.f32.bf16 %f24, %rs24;}

	// end inline asm
	st.global.f32 	[%rd3], %f24;
$L__BB1_55:
	add.s32 	%r73, %r73, 8;
$L__BB1_56:
	setp.eq.s32 	%p33, %r13, 0;
	@%p33 bra 	$L__BB1_72;
	and.b32  	%r16, %r27, 3;
	setp.lt.u32 	%p34, %r13, 4;
	@%p34 bra 	$L__BB1_67;
	add.s32 	%r64, %r73, %r4;
	mul.wide.s32 	%rd22, %r64, 4;
	add.s64 	%rd10, %rd2, %rd22;
	ld.global.u32 	%r65, [%rd10];
	setp.ne.s32 	%p35, %r65, %r3;
	mul.wide.s32 	%rd23, %r64, 2;
	add.s64 	%rd11, %rd1, %rd23;
	@%p35 bra 	$L__BB1_60;
	ld.global.u16 	%rs25, [%rd11];
	// begin inline asm
	{ cvt.f32.bf16 %f25, %rs25;}

	// end inline asm
	st.global.f32 	[%rd3], %f25;
$L__BB1_60:
	ld.global.u32 	%r66, [%rd10+4];
	setp.ne.s32 	%p36, %r66, %r3;
	@%p36 bra 	$L__BB1_62;
	ld.global.u16 	%rs26, [%rd11+2];
	// begin inline asm
	{ cvt.f32.bf16 %f26, %rs26;}

	// end inline asm
	st.global.f32 	[%rd3], %f26;
$L__BB1_62:
	ld.global.u32 	%r67, [%rd10+8];
	setp.ne.s32 	%p37, %r67, %r3;
	@%p37 bra 	$L__BB1_64;
	ld.global.u16 	%rs27, [%rd11+4];
	// begin inline asm
	{ cvt.f32.bf16 %f27, %rs27;}

	// end inline asm
	st.global.f32 	[%rd3], %f27;
$L__BB1_64:
	ld.global.u32 	%r68, [%rd10+12];
	setp.ne.s32 	%p38, %r68, %r3;
	@%p38 bra 	$L__BB1_66;
	ld.global.u16 	%rs28, [%rd11+6];
	// begin inline asm
	{ cvt.f32.bf16 %f28, %rs28;}

	// end inline asm
	st.global.f32 	[%rd3], %f28;
$L__BB1_66:
	add.s32 	%r73, %r73, 4;
$L__BB1_67:
	setp.eq.s32 	%p39, %r16, 0;
	@%p39 bra 	$L__BB1_72;
	add.s32 	%r76, %r73, %r4;
	neg.s32 	%r75, %r16;
$L__BB1_69:
	.pragma "nounroll";
	mul.wide.s32 	%rd24, %r76, 2;
	add.s64 	%rd12, %rd1, %rd24;
	mul.wide.s32 	%rd25, %r76, 4;
	add.s64 	%rd26, %rd2, %rd25;
	ld.global.u32 	%r69, [%rd26];
	setp.ne.s32 	%p40, %r69, %r3;
	@%p40 bra 	$L__BB1_71;
	ld.global.u16 	%rs29, [%rd12];
	// begin inline asm
	{ cvt.f32.bf16 %f29, %rs29;}

	// end inline asm
	st.global.f32 	[%rd3], %f29;
$L__BB1_71:
	add.s32 	%r76, %r76, 1;
	add.s32 	%r75, %r75, 1;
	setp.ne.s32 	%p41, %r75, 0;
	@%p41 bra 	$L__BB1_69;
$L__BB1_72:
	ret;

}


// ===== COMPILED SASS (sm_100) =====

	.target	sm_100

	.elftype	@"ET_EXEC"


//--------------------- .note.nv.tkinfo           --------------------------
	.section	.note.nv.tkinfo,"",@"SHT_NOTE"
	.sectionflags	@"SHF_NOTE_NV_TKINFO"
	.tkinfo
        /*0018*/ 	.word	0x00000002
        /*0030*/ 	.string	""
        /*0030*/ 	.string	"ptxas"
        /*0030*/ 	.string	"Cuda compilation tools, release 13.0, V13.0.88"
        /*0030*/ 	.string	"Build cuda_13.0.r13.0/compiler.36424714_0"
        /*0030*/ 	.string	"-arch sm_100 -m 64 "



//--------------------- .note.nv.cuinfo           --------------------------
	.section	.note.nv.cuinfo,"",@"SHT_NOTE"
	.sectionflags	@"SHF_NOTE_NV_CUINFO"
        /*0018*/ 	.short	0x0002
        /*001a*/ 	.short	0x0064
        /*001c*/ 	.short	0x0082
	.zero		2


//--------------------- .nv.info                  --------------------------
	.section	.nv.info,"",@"SHT_CUDA_INFO"
	.align	4


	//----- nvinfo : EIATTR_REGCOUNT
	.align		4
        /*0000*/ 	.byte	0x04, 0x2f
        /*0002*/ 	.short	(.L_1 - .L_0)
	.align		4
.L_0:
        /*0004*/ 	.word	index@(_Z22image_topk_kernel_bf16PK13__nv_bfloat16iPS_Piiii)
        /*0008*/ 	.word	0x00000028


	//----- nvinfo : EIATTR_FRAME_SIZE
	.align		4
.L_1:
        /*000c*/ 	.byte	0x04, 0x11
        /*000e*/ 	.short	(.L_3 - .L_2)
	.align		4
.L_2:
        /*0010*/ 	.word	index@(_Z22image_topk_kernel_bf16PK13__nv_bfloat16iPS_Piiii)
        /*0014*/ 	.word	0x000000c0


	//----- nvinfo : EIATTR_REGCOUNT
	.align		4
.L_3:
        /*0018*/ 	.byte	0x04, 0x2f
        /*001a*/ 	.short	(.L_5 - .L_4)
	.align		4
.L_4:
        /*001c*/ 	.word	index@(_Z21image_gradient_kernelPK13__nv_bfloat16PKiPfiiii)
        /*0020*/ 	.word	0x00000014


	//----- nvinfo : EIATTR_FRAME_SIZE
	.align		4
.L_5:
        /*0024*/ 	.byte	0x04, 0x11
        /*0026*/ 	.short	(.L_7 - .L_6)
	.align		4
.L_6:
        /*0028*/ 	.word	index@(_Z21image_gradient_kernelPK13__nv_bfloat16PKiPfiiii)
        /*002c*/ 	.word	0x00000000


	//----- nvinfo : EIATTR_MIN_STACK_SIZE
	.align		4
.L_7:
        /*0030*/ 	.byte	0x04, 0x12
        /*0032*/ 	.short	(.L_9 - .L_8)
	.align		4
.L_8:
        /*0034*/ 	.word	index@(_Z21image_gradient_kernelPK13__nv_bfloat16PKiPfiiii)
        /*0038*/ 	.word	0x00000000


	//----- nvinfo : EIATTR_MIN_STACK_SIZE
	.align		4
.L_9:
        /*003c*/ 	.byte	0x04, 0x12
        /*003e*/ 	.short	(.L_11 - .L_10)
	.align		4
.L_10:
        /*0040*/ 	.word	index@(_Z22image_topk_kernel_bf16PK13__nv_bfloat16iPS_Piiii)
        /*0044*/ 	.word	0x000000c0
.L_11:


//--------------------- .nv.compat                --------------------------
	.section	.nv.compat,"",@"SHT_CUDA_COMPAT_INFO"
	.align	4
        /*0000*/ 	.byte	0x02, 0x09, 0x00, 0x00, 0x02, 0x02, 0x01, 0x00, 0x02, 0x05, 0x05, 0x00, 0x03, 0x07, 0x01, 0x01
        /*0010*/ 	.byte	0x02, 0x03, 0x00, 0x00, 0x02, 0x06, 0x01, 0x00, 0x04, 0x0b, 0x08, 0x00, 0x09, 0x00, 0x00, 0x00
        /*0020*/ 	.byte	0x00, 0x00, 0x00, 0x00


//--------------------- .nv.info._Z21image_gradient_kernelPK13__nv_bfloat16PKiPfiiii --------------------------
	.section	.nv.info._Z21image_gradient_kernelPK13__nv_bfloat16PKiPfiiii,"",@"SHT_CUDA_INFO"
	.sectionflags	@""
	.align	4


	//----- nvinfo : EIATTR_CUDA_API_VERSION
	.align		4
        /*0000*/ 	.byte	0x04, 0x37
        /*0002*/ 	.short	(.L_13 - .L_12)
.L_12:
        /*0004*/ 	.word	0x00000082


	//----- nvinfo : EIATTR_KPARAM_INFO
	.align		4
.L_13:
        /*0008*/ 	.byte	0x04, 0x17
        /*000a*/ 	.short	(.L_15 - .L_14)
.L_14:
        /*000c*/ 	.word	0x00000000
        /*0010*/ 	.short	0x0006
        /*0012*/ 	.short	0x0024
        /*0014*/ 	.byte	0x00, 0xf0, 0x11, 0x00


	//----- nvinfo : EIATTR_KPARAM_INFO
	.align		4
.L_15:
        /*0018*/ 	.byte	0x04, 0x17
        /*001a*/ 	.short	(.L_17 - .L_16)
.L_16:
        /*001c*/ 	.word	0x00000000
        /*0020*/ 	.short	0x0005
        /*0022*/ 	.short	0x0020
        /*0024*/ 	.byte	0x00, 0xf0, 0x11, 0x00


	//----- nvinfo : EIATTR_KPARAM_INFO
	.align		4
.L_17:
        /*0028*/ 	.byte	0x04, 0x17
        /*002a*/ 	.short	(.L_19 - .L_18)
.L_18:
        /*002c*/ 	.word	0x00000000
        /*0030*/ 	.short	0x0004
        /*0032*/ 	.short	0x001c
        /*0034*/ 	.byte	0x00, 0xf0, 0x11, 0x00


	//----- nvinfo : EIATTR_KPARAM_INFO
	.align		4
.L_19:
        /*0038*/ 	.byte	0x04, 0x17
        /*003a*/ 	.short	(.L_21 - .L_20)
.L_20:
        /*003c*/ 	.word	0x00000000
        /*0040*/ 	.short	0x0003
        /*0042*/ 	.short	0x0018
        /*0044*/ 	.byte	0x00, 0xf0, 0x11, 0x00


	//----- nvinfo : EIATTR_KPARAM_INFO
	.align		4
.L_21:
        /*0048*/ 	.byte	0x04, 0x17
        /*004a*/ 	.short	(.L_23 - .L_22)
.L_22:
        /*004c*/ 	.word	0x00000000
        /*0050*/ 	.short	0x0002
        /*0052*/ 	.short	0x0010
        /*0054*/ 	.byte	0x00, 0xf5, 0x21, 0x00


	//----- nvinfo : EIATTR_KPARAM_INFO
	.align		4
.L_23:
        /*0058*/ 	.byte	0x04, 0x17
        /*005a*/ 	.short	(.L_25 - .L_24)
.L_24:
        /*005c*/ 	.word	0x00000000
        /*0060*/ 	.short	0x0001
        /*0062*/ 	.short	0x0008
        /*0064*/ 	.byte	0x00, 0xf5, 0x21, 0x00


	//----- nvinfo : EIATTR_KPARAM_INFO
	.align		4
.L_25:
        /*0068*/ 	.byte	0x04, 0x17
        /*006a*/ 	.short	(.L_27 - .L_26)
.L_26:
        /*006c*/ 	.word	0x00000000
        /*0070*/ 	.short	0x0000
        /*0072*/ 	.short	0x0000
        /*0074*/ 	.byte	0x00, 0xf5, 0x21, 0x00


	//----- nvinfo : EIATTR_SPARSE_MMA_MASK
	.align		4
.L_27:
        /*0078*/ 	.byte	0x03, 0x50
        /*007a*/ 	.short	0x0000


	//----- nvinfo : EIATTR_MAXREG_COUNT
	.align		4
        /*007c*/ 	.byte	0x03, 0x1b
        /*007e*/ 	.short	0x00ff


	//----- nvinfo : EIATTR_MERCURY_ISA_VERSION
	.align		4
        /*0080*/ 	.byte	0x03, 0x5f
        /*0082*/ 	.short	0x0101


	//----- nvinfo : EIATTR_VRC_CTA_INIT_COUNT
	.align		4
        /*0084*/ 	.byte	0x02, 0x4a
	.zero		1
	.zero		1


	//----- nvinfo : EIATTR_EXIT_INSTR_OFFSETS
	.align		4
        /*0088*/ 	.byte	0x04, 0x1c
        /*008a*/ 	.short	(.L_29 - .L_28)


	//   ....[0]....
.L_28:
        /*008c*/ 	.word	0x000000c0


	//   ....[1]....
        /*0090*/ 	.word	0x00000100


	//   ....[2]....
        /*0094*/ 	.word	0x000007d0


	//   ....[3]....
        /*0098*/ 	.word	0x00000b40


	//   ....[4]....
        /*009c*/ 	.word	0x00000d60


	//   ....[5]....
        /*00a0*/ 	.word	0x00000e60


	//----- nvinfo : EIATTR_CRS_STACK_SIZE
	.align		4
.L_29:
        /*00a4*/ 	.byte	0x04, 0x1e
        /*00a6*/ 	.short	(.L_31 - .L_30)
.L_30:
        /*00a8*/ 	.word	0x00000000


	//----- nvinfo : EIATTR_CBANK_PARAM_SIZE
	.align		4
.L_31:
        /*00ac*/ 	.byte	0x03, 0x19
        /*00ae*/ 	.short	0x0028


	//----- nvinfo : EIATTR_PARAM_CBANK
	.align		4
        /*00b0*/ 	.byte	0x04, 0x0a
        /*00b2*/ 	.short	(.L_33 - .L_32)
	.align		4
.L_32:
        /*00b4*/ 	.word	index@(.nv.constant0._Z21image_gradient_kernelPK13__nv_bfloat16PKiPfiiii)
        /*00b8*/ 	.short	0x0380
        /*00ba*/ 	.short	0x0028


	//----- nvinfo : EIATTR_SW_WAR
	.align		4
.L_33:
        /*00bc*/ 	.byte	0x04, 0x36
        /*00be*/ 	.short	(.L_35 - .L_34)
.L_34:
        /*00c0*/ 	.word	0x00000008
.L_35:


//--------------------- .nv.info._Z22image_topk_kernel_bf16PK13__nv_bfloat16iPS_Piiii --------------------------
	.section	.nv.info._Z22image_topk_kernel_bf16PK13__nv_bfloat16iPS_Piiii,"",@"SHT_CUDA_INFO"
	.sectionflags	@""
	.align	4


	//----- nvinfo : EIATTR_CUDA_API_VERSION
	.align		4
        /*0000*/ 	.byte	0x04, 0x37
        /*0002*/ 	.short	(.L_37 - .L_36)
.L_36:
        /*0004*/ 	.word	0x00000082


	//----- nvinfo : EIATTR_KPARAM_INFO
	.align		4
.L_37:
        /*0008*/ 	.byte	0x04, 0x17
        /*000a*/ 	.short	(.L_39 - .L_38)
.L_38:
        /*000c*/ 	.word	0x00000000
        /*0010*/ 	.short	0x0006
        /*0012*/ 	.short	0x0028
        /*0014*/ 	.byte	0x00, 0xf0, 0x11, 0x00


	//----- nvinfo : EIATTR_KPARAM_INFO
	.align		4
.L_39:
        /*0018*/ 	.byte	0x04, 0x17
        /*001a*/ 	.short	(.L_41 - .L_40)
.L_40:
        /*001c*/ 	.word	0x00000000
        /*0020*/ 	.short	0x0005
        /*0022*/ 	.short	0x0024
        /*0024*/ 	.byte	0x00, 0xf0, 0x11, 0x00


	//----- nvinfo : EIATTR_KPARAM_INFO
	.align		4
.L_41:
        /*0028*/ 	.byte	0x04, 0x17
        /*002a*/ 	.short	(.L_43 - .L_42)
.L_42:
        /*002c*/ 	.word	0x00000000
        /*0030*/ 	.short	0x0004
        /*0032*/ 	.short	0x0020
        /*0034*/ 	.byte	0x00, 0xf0, 0x11, 0x00


	//----- nvinfo : EIATTR_KPARAM_INFO
	.align		4
.L_43:
        /*0038*/ 	.byte	0x04, 0x17
        /*003a*/ 	.short	(.L_45 - .L_44)
.L_44:
        /*003c*/ 	.word	0x00000000
        /*0040*/ 	.short	0x0003
        /*0042*/ 	.short	0x0018
        /*0044*/ 	.byte	0x00, 0xf5, 0x21, 0x00


	//----- nvinfo : EIATTR_KPARAM_INFO
	.align		4
.L_45:
        /*0048*/ 	.byte	0x04, 0x17
        /*004a*/ 	.short	(.L_47 - .L_46)
.L_46:
        /*004c*/ 	.word	0x00000000
        /*0050*/ 	.short	0x0002
        /*0052*/ 	.short	0x0010
        /*0054*/ 	.byte	0x00, 0xf5, 0x21, 0x00


	//----- nvinfo : EIATTR_KPARAM_INFO
	.align		4
.L_47:
        /*0058*/ 	.byte	0x04, 0x17
        /*005a*/ 	.short	(.L_49 - .L_48)
.L_48:
        /*005c*/ 	.word	0x00000000
        /*0060*/ 	.short	0x0001
        /*0062*/ 	.short	0x0008
        /*0064*/ 	.byte	0x00, 0xf0, 0x11, 0x00


	//----- nvinfo : EIATTR_KPARAM_INFO
	.align		4
.L_49:
        /*0068*/ 	.byte	0x04, 0x17
        /*006a*/ 	.short	(.L_51 - .L_50)
.L_50:
        /*006c*/ 	.word	0x00000000
        /*0070*/ 	.short	0x0000
        /*0072*/ 	.short	0x0000
        /*0074*/ 	.byte	0x00, 0xf5, 0x21, 0x00


	//----- nvinfo : EIATTR_SPARSE_MMA_MASK
	.align		4
.L_51:
        /*0078*/ 	.byte	0x03, 0x50
        /*007a*/ 	.short	0x0000


	//----- nvinfo : EIATTR_MAXREG_COUNT
	.align		4
        /*007c*/ 	.byte	0x03, 0x1b
        /*007e*/ 	.short	0x00ff


	//----- nvinfo : EIATTR_MERCURY_ISA_VERSION
	.align		4
        /*0080*/ 	.byte	0x03, 0x5f
        /*0082*/ 	.short	0x0101


	//----- nvinfo : EIATTR_VRC_CTA_INIT_COUNT
	.align		4
        /*0084*/ 	.byte	0x02, 0x4a
	.zero		1
	.zero		1


	//----- nvinfo : EIATTR_EXIT_INSTR_OFFSETS
	.align		4
        /*0088*/ 	.byte	0x04, 0x1c
        /*008a*/ 	.short	(.L_53 - .L_52)


	//   ....[0]....
.L_52:
        /*008c*/ 	.word	0x000000d0


	//   ....[1]....
        /*0090*/ 	.word	0x00001bf0


	//   ....[2]....
        /*0094*/ 	.word	0x00002180


	//   ....[3]....
        /*0098*/ 	.word	0x00002480


	//   ....[4]....
        /*009c*/ 	.word	0x00002670


	//   ....[5]....
        /*00a0*/ 	.word	0x000027b0


	//----- nvinfo : EIATTR_CBANK_PARAM_SIZE
	.align		4
.L_53:
        /*00a4*/ 	.byte	0x03, 0x19
        /*00a6*/ 	.short	0x002c


	//----- nvinfo : EIATTR_PARAM_CBANK
	.align		4
        /*00a8*/ 	.byte	0x04, 0x0a
        /*00aa*/ 	.short	(.L_55 - .L_54)
	.align		4
.L_54:
        /*00ac*/ 	.word	index@(.nv.constant0._Z22image_topk_kernel_bf16PK13__nv_bfloat16iPS_Piiii)
        /*00b0*/ 	.short	0x0380
        /*00b2*/ 	.short	0x002c


	//----- nvinfo : EIATTR_SW_WAR
	.align		4
.L_55:
        /*00b4*/ 	.byte	0x04, 0x36
        /*00b6*/ 	.short	(.L_57 - .L_56)
.L_56:
        /*00b8*/ 	.word	0x00000008
.L_57:


//--------------------- .nv.callgraph             --------------------------
	.section	.nv.callgraph,"",@"SHT_CUDA_CALLGRAPH"
	.align	4
	.sectionentsize	8
	.align		4
        /*0000*/ 	.word	0x00000000
	.align		4
        /*0004*/ 	.word	0xffffffff
	.align		4
        /*0008*/ 	.word	0x00000000
	.align		4
        /*000c*/ 	.word	0xfffffffe
	.align		4
        /*0010*/ 	.word	0x00000000
	.align		4
        /*0014*/ 	.word	0xfffffffd
	.align		4
        /*0018*/ 	.word	0x00000000
	.align		4
        /*001c*/ 	.word	0xfffffffc


//--------------------- .text._Z21image_gradient_kernelPK13__nv_bfloat16PKiPfiiii --------------------------
	.section	.text._Z21image_gradient_kernelPK13__nv_bfloat16PKiPfiiii,"ax",@progbits
	.align	128
        .global         _Z21image_gradient_kernelPK13__nv_bfloat16PKiPfiiii
        .type           _Z21image_gradient_kernelPK13__nv_bfloat16PKiPfiiii,@function
        .size           _Z21image_gradient_kernelPK13__nv_bfloat16PKiPfiiii,(.L_x_29 - _Z21image_gradient_kernelPK13__nv_bfloat16PKiPfiiii)
        .other          _Z21image_gradient_kernelPK13__nv_bfloat16PKiPfiiii,@"STO_CUDA_ENTRY STV_DEFAULT"
_Z21image_gradient_kernelPK13__nv_bfloat16PKiPfiiii:
.text._Z21image_gradient_kernelPK13__nv_bfloat16PKiPfiiii:
[----:B------:R-:W-:Y:S01]  /*0000*/  LDC R1, c[0x0][0x37c] ;  /* 0x0000df00ff017b82 */ /* 0x000fe20000000800 */
[----:B------:R-:W0:Y:S07]  /*0010*/  S2R R0, SR_TID.Y ;  /* 0x0000000000007919 */ /* 0x000e2e0000002200 */
[----:B------:R-:W1:Y:S01]  /*0020*/  LDC R4, c[0x0][0x360] ;  /* 0x0000d800ff047b82 */ /* 0x000e620000000800 */
[----:B------:R-:W2:Y:S01]  /*0030*/  LDCU.64 UR6, c[0x0][0x398] ;  /* 0x00007300ff0677ac */ /* 0x000ea20008000a00 */
[----:B------:R-:W1:Y:S06]  /*0040*/  S2R R5, SR_TID.X ;  /* 0x0000000000057919 */ /* 0x000e6c0000002100 */
[----:B------:R-:W0:Y:S08]  /*0050*/  S2UR UR5, SR_CTAID.Y ;  /* 0x00000000000579c3 */ /* 0x000e300000002600 */
[----:B------:R-:W0:Y:S08]  /*0060*/  LDC R3, c[0x0][0x364] ;  /* 0x0000d900ff037b82 */ /* 0x000e300000000800 */
[----:B------:R-:W1:Y:S01]  /*0070*/  S2UR UR4, SR_CTAID.X ;  /* 0x00000000000479c3 */ /* 0x000e620000002500 */
[----:B0-----:R-:W-:-:S05]  /*0080*/  IMAD R3, R3, UR5, R0 ;  /* 0x0000000503037c24 */ /* 0x001fca000f8e0200 */
[----:B--2---:R-:W-:Y:S01]  /*0090*/  ISETP.GE.AND P0, PT, R3, UR7, PT ;  /* 0x0000000703007c0c */ /* 0x004fe2000bf06270 */
[----:B-1----:R-:W-:-:S05]  /*00a0*/  IMAD R4, R4, UR4, R5 ;  /* 0x0000000404047c24 */ /* 0x002fca000f8e0205 */
[----:B------:R-:W-:-:S13]  /*00b0*/  ISETP.GE.OR P0, PT, R4, UR6, P0 ;  /* 0x0000000604007c0c */ /* 0x000fda0008706670 */
[----:B------:R-:W-:Y:S05]  /*00c0*/  @P0 EXIT ;  /* 0x000000000000094d */ /* 0x000fea0003800000 */
[----:B------:R-:W0:Y:S01]  /*00d0*/  LDC.64 R6, c[0x0][0x3a0] ;  /* 0x0000e800ff067b82 */ /* 0x000e220000000a00 */
[----:B------:R-:W-:Y:S01]  /*00e0*/  IMAD R5, R4, UR7, R3 ;  /* 0x0000000704057c24 */ /* 0x000fe2000f8e0203 */
[----:B0-----:R-:W-:-:S13]  /*00f0*/  ISETP.GE.AND P0, PT, R7, 0x1, PT ;  /* 0x000000010700780c */ /* 0x001fda0003f06270 */
[----:B------:R-:W-:Y:S05]  /*0100*/  @!P0 EXIT ;  /* 0x000000000000894d */ /* 0x000fea0003800000 */
[----:B------:R-:W0:Y:S01]  /*0110*/  LDC.64 R2, c[0x0][0x390] ;  /* 0x0000e400ff027b82 */ /* 0x000e220000000a00 */
[----:B------:R-:W-:Y:S01]  /*0120*/  ISETP.GE.U32.AND P1, PT, R7, 0x10, PT ;  /* 0x000000100700780c */ /* 0x000fe20003f26070 */
[----:B------:R-:W-:Y:S01]  /*0130*/  IMAD R0, R5, R6, RZ ;  /* 0x0000000605007224 */ /* 0x000fe200078e02ff */
[----:B------:R-:W-:Y:S01]  /*0140*/  LOP3.LUT R14, R7, 0xf, RZ, 0xc0, !PT ;  /* 0x0000000f070e7812 */ /* 0x000fe200078ec0ff */
[----:B------:R-:W1:Y:S01]  /*0150*/  LDCU.64 UR8, c[0x0][0x358] ;  /* 0x00006b00ff0877ac */ /* 0x000e620008000a00 */
[----:B------:R-:W-:Y:S02]  /*0160*/  IMAD R4, R4, R7, RZ ;  /* 0x0000000704047224 */ /* 0x000fe400078e02ff */
[----:B------:R-:W-:Y:S01]  /*0170*/  ISETP.NE.AND P0, PT, R14, RZ, PT ;  /* 0x000000ff0e00720c */ /* 0x000fe20003f05270 */
[----:B------:R-:W-:Y:S02]  /*0180*/  IMAD.MOV.U32 R5, RZ, RZ, RZ ;  /* 0x000000ffff057224 */ /* 0x000fe400078e00ff */
[----:B0-----:R-:W-:-:S04]  /*0190*/  IMAD.WIDE R2, R0, 0x4, R2 ;  /* 0x0000000400027825 */ /* 0x001fc800078e0202 */
[----:B-1----:R-:W-:Y:S06]  /*01a0*/  @!P1 BRA `(.L_x_0) ;  /* 0x0000000400889947 */ /* 0x002fec0003800000 */
[----:B------:R-:W0:Y:S01]  /*01b0*/  LDCU.128 UR4, c[0x0][0x380] ;  /* 0x00007000ff0477ac */ /* 0x000e220008000c00 */
[----:B------:R-:W-:Y:S01]  /*01c0*/  LOP3.LUT R5, R7, 0x7ffffff0, RZ, 0xc0, !PT ;  /* 0x7ffffff007057812 */ /* 0x000fe200078ec0ff */
[----:B------:R-:W-:-:S04]  /*01d0*/  IMAD.MOV.U32 R10, RZ, RZ, R4 ;  /* 0x000000ffff0a7224 */ /* 0x000fc800078e0004 */
[----:B------:R-:W-:Y:S01]  /*01e0*/  IMAD.MOV R11, RZ, RZ, -R5 ;  /* 0x000000ffff0b7224 */ /* 0x000fe200078e0a05 */
[----:B0-----:R-:W-:Y:S02]  /*01f0*/  UIADD3 UR6, UP0, UPT, UR6, 0x20, URZ ;  /* 0x0000002006067890 */ /* 0x001fe4000ff1e0ff */
[----:B------:R-:W-:Y:S02]  /*0200*/  UIADD3 UR4, UP1, UPT, UR4, 0x10, URZ ;  /* 0x0000001004047890 */ /* 0x000fe4000ff3e0ff */
[----:B------:R-:W-:Y:S02]  /*0210*/  UIADD3.X UR7, UPT, UPT, URZ, UR7, URZ, UP0, !UPT ;  /* 0x00000007ff077290 */ /* 0x000fe400087fe4ff */
[----:B------:R-:W-:-:S12]  /*0220*/  UIADD3.X UR5, UPT, UPT, URZ, UR5, URZ, UP1, !UPT ;  /* 0x00000005ff057290 */ /* 0x000fd80008ffe4ff */
.L_x_1:
[----:B------:R-:W-:Y:S01]  /*0230*/  MOV R7, UR7 ;  /* 0x0000000700077c02 */ /* 0x000fe20008000f00 */
[----:B------:R-:W-:-:S04]  /*0240*/  IMAD.U32 R6, RZ, RZ, UR6 ;  /* 0x00000006ff067e24 */ /* 0x000fc8000f8e00ff */
[----:B------:R-:W-:-:S05]  /*0250*/  IMAD.WIDE R6, R10, 0x4, R6 ;  /* 0x000000040a067825 */ /* 0x000fca00078e0206 */
[----:B------:R-:W2:Y:S01]  /*0260*/  LDG.E R9, desc[UR8][R6.64+-0x20] ;  /* 0xffffe00806097981 */ /* 0x000ea2000c1e1900 */
[----:B------:R-:W-:Y:S01]  /*0270*/  IMAD.U32 R8, RZ, RZ, UR4 ;  /* 0x00000004ff087e24 */ /* 0x000fe2000f8e00ff */
[----:B--2---:R-:W-:Y:S01]  /*0280*/  ISETP.NE.AND P1, PT, R9, R0, PT ;  /* 0x000000000900720c */ /* 0x004fe20003f25270 */
[----:B------:R-:W-:Y:S02]  /*0290*/  IMAD.U32 R9, RZ, RZ, UR5 ;  /* 0x00000005ff097e24 */ /* 0x000fe4000f8e00ff */
[----:B------:R-:W-:-:S10]  /*02a0*/  IMAD.WIDE R8, R10, 0x2, R8 ;  /* 0x000000020a087825 */ /* 0x000fd400078e0208 */
[----:B------:R-:W2:Y:S02]  /*02b0*/  @!P1 LDG.E.U16 R12, desc[UR8][R8.64+-0x10] ;  /* 0xfffff008080c9981 */ /* 0x000ea4000c1e1500 */
[----:B--2---:R-:W-:-:S05]  /*02c0*/  @!P1 IMAD.U32 R13, R12, 0x10000, RZ ;  /* 0x000100000c0d9824 */ /* 0x004fca00078e00ff */
[----:B------:R0:W-:Y:S04]  /*02d0*/  @!P1 STG.E desc[UR8][R2.64], R13 ;  /* 0x0000000d02009986 */ /* 0x0001e8000c101908 */
[----:B------:R-:W2:Y:S02]  /*02e0*/  LDG.E R15, desc[UR8][R6.64+-0x1c] ;  /* 0xffffe408060f7981 */ /* 0x000ea4000c1e1900 */
[----:B--2---:R-:W-:-:S13]  /*02f0*/  ISETP.NE.AND P1, PT, R15, R0, PT ;  /* 0x000000000f00720c */ /* 0x004fda0003f25270 */
[----:B------:R-:W2:Y:S02]  /*0300*/  @!P1 LDG.E.U16 R12, desc[UR8][R8.64+-0xe] ;  /* 0xfffff208080c9981 */ /* 0x000ea4000c1e1500 */
[----:B--2---:R-:W-:-:S05]  /*0310*/  @!P1 IMAD.U32 R15, R12, 0x10000, RZ ;  /* 0x000100000c0f9824 */ /* 0x004fca00078e00ff */
[----:B------:R1:W-:Y:S04]  /*0320*/  @!P1 STG.E desc[UR8][R2.64], R15 ;  /* 0x0000000f02009986 */ /* 0x0003e8000c101908 */
[----:B------:R-:W2:Y:S02]  /*0330*/  LDG.E R17, desc[UR8][R6.64+-0x18] ;  /* 0xffffe80806117981 */ /* 0x000ea4000c1e1900 */
[----:B--2---:R-:W-:-:S13]  /*0340*/  ISETP.NE.AND P1, PT, R17, R0, PT ;  /* 0x000000001100720c */ /* 0x004fda0003f25270 */
[----:B------:R-:W2:Y:S02]  /*0350*/  @!P1 LDG.E.U16 R12, desc[UR8][R8.64+-0xc] ;  /* 0xfffff408080c9981 */ /* 0x000ea4000c1e1500 */
[----:B--2---:R-:W-:-:S05]  /*0360*/  @!P1 SHF.L.U32 R17, R12, 0x10, RZ ;  /* 0x000000100c119819 */ /* 0x004fca00000006ff */
[----:B------:R2:W-:Y:S04]  /*0370*/  @!P1 STG.E desc[UR8][R2.64], R17 ;  /* 0x0000001102009986 */ /* 0x0005e8000c101908 */
[----:B0-----:R-:W3:Y:S02]  /*0380*/  LDG.E R13, desc[UR8][R6.64+-0x14] ;  /* 0xffffec08060d7981 */ /* 0x001ee4000c1e1900 */
[----:B---3--:R-:W-:-:S13]  /*0390*/  ISETP.NE.AND P1, PT, R13, R0, PT ;  /* 0x000000000d00720c */ /* 0x008fda0003f25270 */
[----:B------:R-:W3:Y:S02]  /*03a0*/  @!P1 LDG.E.U16 R12, desc[UR8][R8.64+-0xa] ;  /* 0xfffff608080c9981 */ /* 0x000ee4000c1e1500 */
[----:B---3--:R-:W-:-:S05]  /*03b0*/  @!P1 IMAD.U32 R13, R12, 0x10000, RZ ;  /* 0x000100000c0d9824 */ /* 0x008fca00078e00ff */
[----:B------:R0:W-:Y:S04]  /*03c0*/  @!P1 STG.E desc[UR8][R2.64], R13 ;  /* 0x0000000d02009986 */ /* 0x0001e8000c101908 */
[----:B-1----:R-:W3:Y:S02]  /*03d0*/  LDG.E R15, desc[UR8][R6.64+-0x10] ;  /* 0xfffff008060f7981 */ /* 0x002ee4000c1e1900 */
[----:B---3--:R-:W-:-:S13]  /*03e0*/  ISETP.NE.AND P1, PT, R15, R0, PT ;  /* 0x000000000f00720c */ /* 0x008fda0003f25270 */
[----:B------:R-:W3:Y:S02]  /*03f0*/  @!P1 LDG.E.U16 R12, desc[UR8][R8.64+-0x8] ;  /* 0xfffff808080c9981 */ /* 0x000ee4000c1e1500 */
[----:B---3--:R-:W-:-:S05]  /*0400*/  @!P1 IMAD.U32 R15, R12, 0x10000, RZ ;  /* 0x000100000c0f9824 */ /* 0x008fca00078e00ff */
[----:B------:R1:W-:Y:S04]  /*0410*/  @!P1 STG.E desc[UR8][R2.64], R15 ;  /* 0x0000000f02009986 */ /* 0x0003e8000c101908 */
[----:B--2---:R-:W2:Y:S02]  /*0420*/  LDG.E R17, desc[UR8][R6.64+-0xc] ;  /* 0xfffff40806117981 */ /* 0x004ea4000c1e1900 */
[----:B--2---:R-:W-:-:S13]  /*0430*/  ISETP.NE.AND P1, PT, R17, R0, PT ;  /* 0x000000001100720c */ /* 0x004fda0003f25270 */
[----:B------:R-:W2:Y:S02]  /*0440*/  @!P1 LDG.E.U16 R12, desc[UR8][R8.64+-0x6] ;  /* 0xfffffa08080c9981 */ /* 0x000ea4000c1e1500 */
[----:B--2---:R-:W-:-:S05]  /*0450*/  @!P1 IMAD.U32 R17, R12, 0x10000, RZ ;  /* 0x000100000c119824 */ /* 0x004fca00078e00ff */
[----:B------:R2:W-:Y:S04]  /*0460*/  @!P1 STG.E desc[UR8][R2.64], R17 ;  /* 0x0000001102009986 */ /* 0x0005e8000c101908 */
[----:B0-----:R-:W3:Y:S02]  /*0470*/  LDG.E R13, desc[UR8][R6.64+-0x8] ;  /* 0xfffff808060d7981 */ /* 0x001ee4000c1e1900 */
[----:B---3--:R-:W-:-:S13]  /*0480*/  ISETP.NE.AND P1, PT, R13, R0, PT ;  /* 0x000000000d00720c */ /* 0x008fda0003f25270 */
[----:B------:R-:W3:Y:S02]  /*0490*/  @!P1 LDG.E.U16 R12, desc[UR8][R8.64+-0x4] ;  /* 0xfffffc08080c9981 */ /* 0x000ee4000c1e1500 */
[----:B---3--:R-:W-:-:S05]  /*04a0*/  @!P1 SHF.L.U32 R13, R12, 0x10, RZ ;  /* 0x000000100c0d9819 */ /* 0x008fca00000006ff */
        /* <DEDUP_REMOVED lines=19> */
[----:B---3--:R-:W-:-:S05]  /*05e0*/  @!P1 SHF.L.U32 R15, R12, 0x10, RZ ;  /* 0x000000100c0f9819 */ /* 0x008fca00000006ff */
        /* <DEDUP_REMOVED lines=19> */
[----:B--2---:R-:W-:-:S05]  /*0720*/  @!P1 SHF.L.U32 R17, R12, 0x10, RZ ;  /* 0x000000100c119819 */ /* 0x004fca00000006ff */
[----:B------:R1:W-:Y:S04]  /*0730*/  @!P1 STG.E desc[UR8][R2.64], R17 ;  /* 0x0000001102009986 */ /* 0x0003e8000c101908 */
[----:B0-----:R-:W2:Y:S02]  /*0740*/  LDG.E R13, desc[UR8][R6.64+0x1c] ;  /* 0x00001c08060d7981 */ /* 0x001ea4000c1e1900 */
[----:B--2---:R-:W-:-:S13]  /*0750*/  ISETP.NE.AND P1, PT, R13, R0, PT ;  /* 0x000000000d00720c */ /* 0x004fda0003f25270 */
[----:B------:R-:W2:Y:S01]  /*0760*/  @!P1 LDG.E.U16 R12, desc[UR8][R8.64+0xe] ;  /* 0x00000e08080c9981 */ /* 0x000ea2000c1e1500 */
[----:B------:R-:W-:Y:S02]  /*0770*/  VIADD R11, R11, 0x10 ;  /* 0x000000100b0b7836 */ /* 0x000fe40000000000 */
[----:B------:R-:W-:Y:S02]  /*0780*/  VIADD R10, R10, 0x10 ;  /* 0x000000100a0a7836 */ /* 0x000fe40000000000 */
[----:B--2---:R-:W-:-:S05]  /*0790*/  @!P1 IMAD.U32 R13, R12, 0x10000, RZ ;  /* 0x000100000c0d9824 */ /* 0x004fca00078e00ff */
[----:B------:R1:W-:Y:S01]  /*07a0*/  @!P1 STG.E desc[UR8][R2.64], R13 ;  /* 0x0000000d02009986 */ /* 0x0003e2000c101908 */
[----:B------:R-:W-:-:S13]  /*07b0*/  ISETP.NE.AND P1, PT, R11, RZ, PT ;  /* 0x000000ff0b00720c */ /* 0x000fda0003f25270 */
[----:B-1----:R-:W-:Y:S05]  /*07c0*/  @P1 BRA `(.L_x_1) ;  /* 0xfffffff800981947 */ /* 0x002fea000383ffff */
.L_x_0:
[----:B------:R-:W-:Y:S05]  /*07d0*/  @!P0 EXIT ;  /* 0x000000000000894d */ /* 0x000fea0003800000 */
[----:B------:R-:W0:Y:S01]  /*07e0*/  LDCU UR6, c[0x0][0x3a4] ;  /* 0x00007480ff0677ac */ /* 0x000e220008000800 */
[----:B------:R-:W-:Y:S01]  /*07f0*/  ISETP.GE.U32.AND P0, PT, R14, 0x8, PT ;  /* 0x000000080e00780c */ /* 0x000fe20003f06070 */
[----:B0-----:R-:W-:-:S12]  /*0800*/  ULOP3.LUT UR4, UR6, 0x7, URZ, 0xc0, !UPT ;  /* 0x0000000706047892 */ /* 0x001fd8000f8ec0ff */
[----:B------:R-:W-:Y:S05]  /*0810*/  @!P0 BRA `(.L_x_2) ;  /* 0x0000000000c48947 */ /* 0x000fea0003800000 */
[----:B------:R-:W0:Y:S01]  /*0820*/  LDC.64 R6, c[0x0][0x388] ;  /* 0x0000e200ff067b82 */ /* 0x000e220000000a00 */
[----:B------:R-:W-:-:S07]  /*0830*/  IADD3 R11, PT, PT, R4, R5, RZ ;  /* 0x00000005040b7210 */ /* 0x000fce0007ffe0ff */
[----:B------:R-:W1:Y:S01]  /*0840*/  LDC.64 R8, c[0x0][0x380] ;  /* 0x0000e000ff087b82 */ /* 0x000e620000000a00 */
[----:B0-----:R-:W-:-:S05]  /*0850*/  IMAD.WIDE R6, R11, 0x4, R6 ;  /* 0x000000040b067825 */ /* 0x001fca00078e0206 */
[----:B------:R-:W2:Y:S01]  /*0860*/  LDG.E R13, desc[UR8][R6.64] ;  /* 0x00000008060d7981 */ /* 0x000ea2000c1e1900 */
[----:B-1----:R-:W-:Y:S01]  /*0870*/  IMAD.WIDE R8, R11, 0x2, R8 ;  /* 0x000000020b087825 */ /* 0x002fe200078e0208 */
[----:B--2---:R-:W-:-:S13]  /*0880*/  ISETP.NE.AND P0, PT, R13, R0, PT ;  /* 0x000000000d00720c */ /* 0x004fda0003f05270 */
        /* <DEDUP_REMOVED lines=33> */
[----:B-1----:R-:W3:Y:S01]  /*0aa0*/  LDG.E R13, desc[UR8][R6.64+0x1c] ;  /* 0x00001c08060d7981 */ /* 0x002ee2000c1e1900 */
[----:B------:R-:W-:Y:S01]  /*0ab0*/  BSSY.RECONVERGENT B0, `(.L_x_3) ;  /* 0x0000006000007945 */ /* 0x000fe20003800200 */
[----:B---3--:R-:W-:-:S13]  /*0ac0*/  ISETP.NE.AND P0, PT, R13, R0, PT ;  /* 0x000000000d00720c */ /* 0x008fda0003f05270 */
[----:B--2---:R-:W-:Y:S05]  /*0ad0*/  @P0 BRA `(.L_x_4) ;  /* 0x00000000000c0947 */ /* 0x004fea0003800000 */
[----:B------:R-:W2:Y:S02]  /*0ae0*/  LDG.E.U16 R8, desc[UR8][R8.64+0xe] ;  /* 0x00000e0808087981 */ /* 0x000ea4000c1e1500 */
[----:B--2---:R-:W-:-:S05]  /*0af0*/  SHF.L.U32 R7, R8, 0x10, RZ ;  /* 0x0000001008077819 */ /* 0x004fca00000006ff */
[----:B------:R0:W-:Y:S02]  /*0b00*/  STG.E desc[UR8][R2.64], R7 ;  /* 0x0000000702007986 */ /* 0x0001e4000c101908 */
.L_x_4:
[----:B------:R-:W-:Y:S05]  /*0b10*/  BSYNC.RECONVERGENT B0 ;  /* 0x0000000000007941 */ /* 0x000fea0003800200 */
.L_x_3:
[----:B------:R-:W-:-:S07]  /*0b20*/  VIADD R5, R5, 0x8 ;  /* 0x0000000805057836 */ /* 0x000fce0000000000 */
.L_x_2:
[----:B------:R-:W-:-:S13]  /*0b30*/  ISETP.NE.AND P0, PT, RZ, UR4, PT ;  /* 0x00000004ff007c0c */ /* 0x000fda000bf05270 */
[----:B------:R-:W-:Y:S05]  /*0b40*/  @!P0 EXIT ;  /* 0x000000000000894d */ /* 0x000fea0003800000 */
[----:B------:R-:W-:Y:S02]  /*0b50*/  UISETP.GE.U32.AND UP0, UPT, UR4, 0x4, UPT ;  /* 0x000000040400788c */ /* 0x000fe4000bf06070 */
[----:B------:R-:W-:-:S07]  /*0b60*/  ULOP3.LUT UR5, UR6, 0x3, URZ, 0xc0, !UPT ;  /* 0x0000000306057892 */ /* 0x000fce000f8ec0ff */
[----:B------:R-:W-:Y:S05]  /*0b70*/  BRA.U !UP0, `(.L_x_5) ;  /* 0x0000000108747547 */ /* 0x000fea000b800000 */
[----:B0-----:R-:W0:Y:S01]  /*0b80*/  LDC.64 R6, c[0x0][0x388] ;  /* 0x0000e200ff067b82 */ /* 0x001e220000000a00 */
[----:B------:R-:W-:-:S07]  /*0b90*/  IMAD.IADD R13, R4, 0x1, R5 ;  /* 0x00000001040d7824 */ /* 0x000fce00078e0205 */
        /* <DEDUP_REMOVED lines=13> */
[----:B------:R-:W2:Y:S02]  /*0c70*/  LDG.E R15, desc[UR8][R6.64+0x8] ;  /* 0x00000808060f7981 */ /* 0x000ea4000c1e1900 */
[----:B--2---:R-:W-:-:S13]  /*0c80*/  ISETP.NE.AND P0, PT, R15, R0, PT ;  /* 0x000000000f00720c */ /* 0x004fda0003f05270 */
[----:B------:R-:W2:Y:S02]  /*0c90*/  @!P0 LDG.E.U16 R10, desc[UR8][R8.64+0x4] ;  /* 0x00000408080a8981 */ /* 0x000ea4000c1e1500 */
[----:B--2---:R-:W-:-:S05]  /*0ca0*/  @!P0 IMAD.U32 R15, R10, 0x10000, RZ ;  /* 0x000100000a0f8824 */ /* 0x004fca00078e00ff */
[----:B------:R1:W-:Y:S04]  /*0cb0*/  @!P0 STG.E desc[UR8][R2.64], R15 ;  /* 0x0000000f02008986 */ /* 0x0003e8000c101908 */
[----:B0-----:R-:W2:Y:S01]  /*0cc0*/  LDG.E R11, desc[UR8][R6.64+0xc] ;  /* 0x00000c08060b7981 */ /* 0x001ea2000c1e1900 */
[----:B------:R-:W-:Y:S01]  /*0cd0*/  BSSY.RECONVERGENT B0, `(.L_x_6) ;  /* 0x0000006000007945 */ /* 0x000fe20003800200 */
[----:B--2---:R-:W-:-:S13]  /*0ce0*/  ISETP.NE.AND P0, PT, R11, R0, PT ;  /* 0x000000000b00720c */ /* 0x004fda0003f05270 */
[----:B-1----:R-:W-:Y:S05]  /*0cf0*/  @P0 BRA `(.L_x_7) ;  /* 0x00000000000c0947 */ /* 0x002fea0003800000 */
[----:B------:R-:W2:Y:S02]  /*0d00*/  LDG.E.U16 R8, desc[UR8][R8.64+0x6] ;  /* 0x0000060808087981 */ /* 0x000ea4000c1e1500 */
[----:B--2---:R-:W-:-:S05]  /*0d10*/  IMAD.U32 R7, R8, 0x10000, RZ ;  /* 0x0001000008077824 */ /* 0x004fca00078e00ff */
[----:B------:R0:W-:Y:S02]  /*0d20*/  STG.E desc[UR8][R2.64], R7 ;  /* 0x0000000702007986 */ /* 0x0001e4000c101908 */
.L_x_7:
[----:B------:R-:W-:Y:S05]  /*0d30*/  BSYNC.RECONVERGENT B0 ;  /* 0x0000000000007941 */ /* 0x000fea0003800200 */
.L_x_6:
[----:B------:R-:W-:-:S07]  /*0d40*/  VIADD R5, R5, 0x4 ;  /* 0x0000000405057836 */ /* 0x000fce0000000000 */
.L_x_5:
[----:B------:R-:W-:-:S13]  /*0d50*/  ISETP.NE.AND P0, PT, RZ, UR5, PT ;  /* 0x00000005ff007c0c */ /* 0x000fda000bf05270 */
[----:B------:R-:W-:Y:S05]  /*0d60*/  @!P0 EXIT ;  /* 0x000000000000894d */ /* 0x000fea0003800000 */
[----:B------:R-:W1:Y:S01]  /*0d70*/  LDC.64 R8, c[0x0][0x380] ;  /* 0x0000e000ff087b82 */ /* 0x000e620000000a00 */
[----:B------:R-:W-:Y:S01]  /*0d80*/  IADD3 R13, PT, PT, R4, R5, RZ ;  /* 0x00000005040d7210 */ /* 0x000fe20007ffe0ff */
[----:B------:R-:W-:-:S06]  /*0d90*/  UIADD3 UR4, UPT, UPT, -UR5, URZ, URZ ;  /* 0x000000ff05047290 */ /* 0x000fcc000fffe1ff */
[----:B------:R-:W2:Y:S06]  /*0da0*/  LDC.64 R10, c[0x0][0x388] ;  /* 0x0000e200ff0a7b82 */ /* 0x000eac0000000a00 */
.L_x_8:
[----:B--2---:R-:W-:-:S06]  /*0db0*/  IMAD.WIDE R4, R13, 0x4, R10 ;  /* 0x000000040d047825 */ /* 0x004fcc00078e020a */
[----:B------:R-:W2:Y:S01]  /*0dc0*/  LDG.E R5, desc[UR8][R4.64] ;  /* 0x0000000804057981 */ /* 0x000ea2000c1e1900 */
[----:B01----:R-:W-:Y:S01]  /*0dd0*/  IMAD.WIDE R6, R13, 0x2, R8 ;  /* 0x000000020d067825 */ /* 0x003fe200078e0208 */
[----:B--2---:R-:W-:-:S13]  /*0de0*/  ISETP.NE.AND P0, PT, R5, R0, PT ;  /* 0x000000000500720c */ /* 0x004fda0003f05270 */
[----:B------:R-:W2:Y:S01]  /*0df0*/  @!P0 LDG.E.U16 R6, desc[UR8][R6.64] ;  /* 0x0000000806068981 */ /* 0x000ea2000c1e1500 */
[----:B------:R-:W-:Y:S01]  /*0e00*/  UIADD3 UR4, UPT, UPT, UR4, 0x1, URZ ;  /* 0x0000000104047890 */ /* 0x000fe2000fffe0ff */
[----:B------:R-:W-:-:S03]  /*0e10*/  VIADD R13, R13, 0x1 ;  /* 0x000000010d0d7836 */ /* 0x000fc60000000000 */
[----:B------:R-:W-:Y:S01]  /*0e20*/  UISETP.NE.AND UP0, UPT, UR4, URZ, UPT ;  /* 0x000000ff0400728c */ /* 0x000fe2000bf05270 */
[----:B--23--:R-:W-:-:S05]  /*0e30*/  @!P0 IMAD.U32 R15, R6, 0x10000, RZ ;  /* 0x00010000060f8824 */ /* 0x00cfca00078e00ff */
[----:B------:R3:W-:Y:S03]  /*0e40*/  @!P0 STG.E desc[UR8][R2.64], R15 ;  /* 0x0000000f02008986 */ /* 0x0007e6000c101908 */
[----:B------:R-:W-:Y:S05]  /*0e50*/  BRA.U UP0, `(.L_x_8) ;  /* 0xfffffffd00d47547 */ /* 0x000fea000b83ffff */
[----:B------:R-:W-:Y:S05]  /*0e60*/  EXIT ;  /* 0x000000000000794d */ /* 0x000fea0003800000 */
.L_x_9:
[----:B------:R-:W-:-:S00]  /*0e70*/  BRA `(.L_x_9) ;  /* 0xfffffffc00fc7947 */ /* 0x000fc0000383ffff */
[----:B------:R-:W-:-:S00]  /*0e80*/  NOP ;  /* 0x0000000000007918 */ /* 0x000fc00000000000 */
[----:B------:R-:W-:-:S00]  /*0e90*/  NOP ;  /* 0x0000000000007918 */ /* 0x000fc00000000000 */
[----:B------:R-:W-:-:S00]  /*0ea0*/  NOP ;  /* 0x0000000000007918 */ /* 0x000fc00000000000 */
[----:B------:R-:W-:-:S00]  /*0eb0*/  NOP ;  /* 0x0000000000007918 */ /* 0x000fc00000000000 */
[----:B------:R-:W-:-:S00]  /*0ec0*/  NOP ;  /* 0x0000000000007918 */ /* 0x000fc00000000000 */
[----:B------:R-:W-:-:S00]  /*0ed0*/  NOP ;  /* 0x0000000000007918 */ /* 0x000fc00000000000 */
[----:B------:R-:W-:-:S00]  /*0ee0*/  NOP ;  /* 0x0000000000007918 */ /* 0x000fc00000000000 */
[----:B------:R-:W-:-:S00]  /*0ef0*/  NOP ;  /* 0x0000000000007918 */ /* 0x000fc00000000000 */
.L_x_29:


//--------------------- .text._Z22image_topk_kernel_bf16PK13__nv_bfloat16iPS_Piiii --------------------------
	.section	.text._Z22image_topk_kernel_bf16PK13__nv_bfloat16iPS_Piiii,"ax",@progbits
	.align	128
        .global         _Z22image_topk_kernel_bf16PK13__nv_bfloat16iPS_Piiii
        .type           _Z22image_topk_kernel_bf16PK13__nv_bfloat16iPS_Piiii,@function
        .size           _Z22image_topk_kernel_bf16PK13__nv_bfloat16iPS_Piiii,(.L_x_30 - _Z22image_topk_kernel_bf16PK13__nv_bfloat16iPS_Piiii)
        .other          _Z22image_topk_kernel_bf16PK13__nv_bfloat16iPS_Piiii,@"STO_CUDA_ENTRY STV_DEFAULT"
_Z22image_topk_kernel_bf16PK13__nv_bfloat16iPS_Piiii:
.text._Z22image_topk_kernel_bf16PK13__nv_bfloat16iPS_Piiii:
[----:B------:R-:W0:Y:S01]  /*0000*/  LDC R1, c[0x0][0x37c] ;  /* 0x0000df00ff017b82 */ /* 0x000e220000000800 */
[----:B------:R-:W1:Y:S07]  /*0010*/  S2R R2, SR_TID.Y ;  /* 0x0000000000027919 */ /* 0x000e6e0000002200 */
[----:B------:R-:W2:Y:S01]  /*0020*/  LDC R13, c[0x0][0x360] ;  /* 0x0000d800ff0d7b82 */ /* 0x000ea20000000800 */
[----:B------:R-:W3:Y:S01]  /*0030*/  LDCU.64 UR6, c[0x0][0x3a0] ;  /* 0x00007400ff0677ac */ /* 0x000ee20008000a00 */
[----:B0-----:R-:W-:Y:S01]  /*0040*/  VIADD R1, R1, 0xffffff40 ;  /* 0xffffff4001017836 */ /* 0x001fe20000000000 */
[----:B------:R-:W2:Y:S05]  /*0050*/  S2R R0, SR_TID.X ;  /* 0x0000000000007919 */ /* 0x000eaa0000002100 */
[----:B------:R-:W1:Y:S08]  /*0060*/  S2UR UR5, SR_CTAID.Y ;  /* 0x00000000000579c3 */ /* 0x000e700000002600 */
[----:B------:R-:W1:Y:S08]  /*0070*/  LDC R25, c[0x0][0x364] ;  /* 0x0000d900ff197b82 */ /* 0x000e700000000800 */
[----:B------:R-:W2:Y:S01]  /*0080*/  S2UR UR4, SR_CTAID.X ;  /* 0x00000000000479c3 */ /* 0x000ea20000002500 */
[----:B-1----:R-:W-:-:S05]  /*0090*/  IMAD R25, R25, UR5, R2 ;  /* 0x0000000519197c24 */ /* 0x002fca000f8e0202 */
[----:B---3--:R-:W-:Y:S01]  /*00a0*/  ISETP.GE.AND P0, PT, R25, UR7, PT ;  /* 0x0000000719007c0c */ /* 0x008fe2000bf06270 */
[----:B--2---:R-:W-:-:S05]  /*00b0*/  IMAD R13, R13, UR4, R0 ;  /* 0x000000040d0d7c24 */ /* 0x004fca000f8e0200 */
[----:B------:R-:W-:-:S13]  /*00c0*/  ISETP.GE.OR P0, PT, R13, UR6, P0 ;  /* 0x000000060d007c0c */ /* 0x000fda0008706670 */
[----:B------:R-:W-:Y:S05]  /*00d0*/  @P0 EXIT ;  /* 0x000000000000094d */ /* 0x000fea0003800000 */
[----:B------:R-:W0:Y:S01]  /*00e0*/  LDCU UR5, c[0x0][0x3a8] ;  /* 0x00007500ff0577ac */ /* 0x000e220008000800 */
[----:B------:R-:W-:Y:S02]  /*00f0*/  IMAD.MOV.U32 R8, RZ, RZ, -0x7f0080 ;  /* 0xff80ff80ff087424 */ /* 0x000fe400078e00ff */
[----:B------:R-:W-:Y:S01]  /*0100*/  IMAD.MOV.U32 R9, RZ, RZ, -0x7f0080 ;  /* 0xff80ff80ff097424 */ /* 0x000fe200078e00ff */
[----:B------:R-:W1:Y:S01]  /*0110*/  LDCU.64 UR12, c[0x0][0x358] ;  /* 0x00006b00ff0c77ac */ /* 0x000e620008000a00 */
[----:B------:R-:W-:Y:S02]  /*0120*/  IMAD.MOV.U32 R10, RZ, RZ, -0x7f0080 ;  /* 0xff80ff80ff0a7424 */ /* 0x000fe400078e00ff */
[----:B------:R-:W-:Y:S02]  /*0130*/  IMAD.MOV.U32 R11, RZ, RZ, -0x7f0080 ;  /* 0xff80ff80ff0b7424 */ /* 0x000fe400078e00ff */
[----:B------:R-:W-:Y:S02]  /*0140*/  IMAD.MOV.U32 R4, RZ, RZ, -0x1 ;  /* 0xffffffffff047424 */ /* 0x000fe400078e00ff */
[----:B------:R-:W-:Y:S01]  /*0150*/  IMAD.MOV.U32 R5, RZ, RZ, -0x1 ;  /* 0xffffffffff057424 */ /* 0x000fe200078e00ff */
[----:B------:R2:W-:Y:S01]  /*0160*/  STL.128 [R1], R8 ;  /* 0x0000000801007387 */ /* 0x0005e20000100c00 */
[----:B------:R-:W-:-:S02]  /*0170*/  IMAD.MOV.U32 R6, RZ, RZ, -0x1 ;  /* 0xffffffffff067424 */ /* 0x000fc400078e00ff */
[----:B------:R-:W-:Y:S01]  /*0180*/  IMAD.MOV.U32 R7, RZ, RZ, -0x1 ;  /* 0xffffffffff077424 */ /* 0x000fe200078e00ff */
[----:B------:R2:W-:Y:S01]  /*0190*/  STL.128 [R1+0x10], R8 ;  /* 0x0000100801007387 */ /* 0x0005e20000100c00 */
[----:B------:R-:W-:Y:S01]  /*01a0*/  IMAD.MOV.U32 R27, RZ, RZ, R1 ;  /* 0x000000ffff1b7224 */ /* 0x000fe200078e0001 */
[----:B0-----:R-:W-:Y:S01]  /*01b0*/  UISETP.GE.AND UP0, UPT, UR5, 0x1, UPT ;  /* 0x000000010500788c */ /* 0x001fe2000bf06270 */
[C---:B------:R-:W-:Y:S01]  /*01c0*/  VIADD R0, R1.reuse, 0x40 ;  /* 0x0000004001007836 */ /* 0x040fe20000000000 */
[----:B------:R2:W-:Y:S01]  /*01d0*/  STL.128 [R1+0x20], R8 ;  /* 0x0000200801007387 */ /* 0x0005e20000100c00 */
[C---:B------:R-:W-:Y:S02]  /*01e0*/  VIADD R26, R1.reuse, 0x10 ;  /* 0x00000010011a7836 */ /* 0x040fe40000000000 */
[----:B------:R-:W-:Y:S01]  /*01f0*/  VIADD R28, R1, 0x60 ;  /* 0x00000060011c7836 */ /* 0x000fe20000000000 */
[----:B------:R2:W-:Y:S01]  /*0200*/  STL.128 [R1+0x30], R8 ;  /* 0x0000300801007387 */ /* 0x0005e20000100c00 */
[----:B------:R-:W-:-:S03]  /*0210*/  IMAD R25, R25, UR5, RZ ;  /* 0x0000000519197c24 */ /* 0x000fc6000f8e02ff */
[----:B------:R2:W-:Y:S04]  /*0220*/  STL.128 [R1+0x40], R4 ;  /* 0x0000400401007387 */ /* 0x0005e80000100c00 */
[----:B------:R2:W-:Y:S04]  /*0230*/  STL.128 [R1+0x50], R4 ;  /* 0x0000500401007387 */ /* 0x0005e80000100c00 */
[----:B------:R2:W-:Y:S04]  /*0240*/  STL.128 [R1+0x60], R4 ;  /* 0x0000600401007387 */ /* 0x0005e80000100c00 */
[----:B------:R2:W-:Y:S04]  /*0250*/  STL.128 [R1+0x70], R4 ;  /* 0x0000700401007387 */ /* 0x0005e80000100c00 */
[----:B------:R2:W-:Y:S04]  /*0260*/  STL.128 [R1+0x80], R4 ;  /* 0x0000800401007387 */ /* 0x0005e80000100c00 */
[----:B------:R2:W-:Y:S04]  /*0270*/  STL.128 [R1+0x90], R4 ;  /* 0x0000900401007387 */ /* 0x0005e80000100c00 */
[----:B------:R2:W-:Y:S04]  /*0280*/  STL.128 [R1+0xa0], R4 ;  /* 0x0000a00401007387 */ /* 0x0005e80000100c00 */
[----:B------:R2:W-:Y:S01]  /*0290*/  STL.128 [R1+0xb0], R4 ;  /* 0x0000b00401007387 */ /* 0x0005e20000100c00 */
[----:B-1----:R-:W-:Y:S05]  /*02a0*/  BRA.U !UP0, `(.L_x_10) ;  /* 0x0000001908487547 */ /* 0x002fea000b800000 */
[----:B------:R-:W0:Y:S01]  /*02b0*/  LDC R12, c[0x0][0x388] ;  /* 0x0000e200ff0c7b82 */ /* 0x000e220000000800 */
[----:B------:R-:W-:Y:S02]  /*02c0*/  IMAD R2, R13, UR7, RZ ;  /* 0x000000070d027c24 */ /* 0x000fe4000f8e02ff */
[----:B--2---:R-:W-:Y:S02]  /*02d0*/  IMAD.MOV.U32 R8, RZ, RZ, 0xff80 ;  /* 0x0000ff80ff087424 */ /* 0x004fe400078e00ff */
[----:B------:R-:W-:Y:S01]  /*02e0*/  IMAD R17, R2, UR5, R25 ;  /* 0x0000000502117c24 */ /* 0x000fe2000f8e0219 */
[----:B0-----:R-:W-:-:S13]  /*02f0*/  ISETP.GE.AND P0, PT, R12, 0x2, PT ;  /* 0x000000020c00780c */ /* 0x001fda0003f06270 */
[----:B------:R-:W-:Y:S05]  /*0300*/  @!P0 BRA `(.L_x_11) ;  /* 0x0000000800c48947 */ /* 0x000fea0003800000 */
[C---:B------:R-:W-:Y:S02]  /*0310*/  VIADD R11, R12.reuse, 0xffffffff ;  /* 0xffffffff0c0b7836 */ /* 0x040fe40000000000 */
[----:B------:R-:W-:Y:S02]  /*0320*/  VIADD R12, R12, 0x7 ;  /* 0x000000070c0c7836 */ /* 0x000fe40000000000 */
[----:B------:R-:W-:Y:S01]  /*0330*/  IMAD.MOV.U32 R10, RZ, RZ, RZ ;  /* 0x000000ffff0a7224 */ /* 0x000fe200078e00ff */
[C---:B------:R-:W-:Y:S02]  /*0340*/  LOP3.LUT R2, R11.reuse, 0xf, RZ, 0xc0, !PT ;  /* 0x0000000f0b027812 */ /* 0x040fe400078ec0ff */
[----:B------:R-:W-:Y:S02]  /*0350*/  LOP3.LUT R3, R12, 0x7, RZ, 0xc0, !PT ;  /* 0x000000070c037812 */ /* 0x000fe400078ec0ff */
[----:B------:R-:W-:Y:S01]  /*0360*/  LOP3.LUT R11, R11, 0xfffffff0, RZ, 0xc0, !PT ;  /* 0xfffffff00b0b7812 */ /* 0x000fe200078ec0ff */
[----:B------:R-:W-:Y:S01]  /*0370*/  VIADD R2, R2, 0xffffffff ;  /* 0xffffffff02027836 */ /* 0x000fe20000000000 */
[----:B------:R-:W-:Y:S01]  /*0380*/  LOP3.LUT R12, R12, 0x3, RZ, 0xc0, !PT ;  /* 0x000000030c0c7812 */ /* 0x000fe200078ec0ff */
[----:B------:R-:W-:-:S03]  /*0390*/  VIADD R3, R3, 0xffffffff ;  /* 0xffffffff03037836 */ /* 0x000fc60000000000 */
[----:B------:R-:W-:Y:S02]  /*03a0*/  ISETP.GE.U32.AND P1, PT, R2, 0x7, PT ;  /* 0x000000070200780c */ /* 0x000fe40003f26070 */
[----:B------:R-:W-:-:S13]  /*03b0*/  ISETP.GE.U32.AND P2, PT, R3, 0x3, PT ;  /* 0x000000030300780c */ /* 0x000fda0003f46070 */
.L_x_17:
[----:B------:R-:W0:Y:S01]  /*03c0*/  LDC.64 R6, c[0x0][0x380] ;  /* 0x0000e000ff067b82 */ /* 0x000e220000000a00 */
[----:B------:R-:W-:Y:S01]  /*03d0*/  IMAD.IADD R3, R17, 0x1, R10 ;  /* 0x0000000111037824 */ /* 0x000fe200078e020a */
[----:B------:R1:W5:Y:S01]  /*03e0*/  LDL.U16 R19, [R1] ;  /* 0x0000000001137983 */ /* 0x0003620000100400 */
[----:B------:R-:W2:Y:S02]  /*03f0*/  LDCU UR4, c[0x0][0x388] ;  /* 0x00007100ff0477ac */ /* 0x000ea40008000800 */
[----:B0-----:R-:W-:-:S05]  /*0400*/  IMAD.WIDE R6, R3, 0x2, R6 ;  /* 0x0000000203067825 */ /* 0x001fca00078e0206 */
[----:B------:R1:W5:Y:S01]  /*0410*/  LDG.E.U16 R2, desc[UR12][R6.64] ;  /* 0x0000000c06027981 */ /* 0x000362000c1e1500 */
[----:B--2---:R-:W-:-:S04]  /*0420*/  UIADD3 UR5, UPT, UPT, UR4, -0x2, URZ ;  /* 0xfffffffe04057890 */ /* 0x004fc8000fffe0ff */
[----:B------:R-:W-:Y:S01]  /*0430*/  UISETP.GE.U32.AND UP0, UPT, UR5, 0xf, UPT ;  /* 0x0000000f0500788c */ /* 0x000fe2000bf06070 */
[----:B------:R-:W-:Y:S02]  /*0440*/  IMAD.MOV.U32 R3, RZ, RZ, RZ ;  /* 0x000000ffff037224 */ /* 0x000fe400078e00ff */
[----:B------:R-:W-:-:S06]  /*0450*/  IMAD.MOV.U32 R4, RZ, RZ, 0x1 ;  /* 0x00000001ff047424 */ /* 0x000fcc00078e00ff */
[----:B-1----:R-:W-:Y:S05]  /*0460*/  BRA.U !UP0, `(.L_x_12) ;  /* 0x0000000108f87547 */ /* 0x002fea000b800000 */
[----:B------:R-:W-:Y:S02]  /*0470*/  IMAD.MOV.U32 R16, RZ, RZ, RZ ;  /* 0x000000ffff107224 */ /* 0x000fe400078e00ff */
[----:B------:R-:W-:Y:S02]  /*0480*/  IMAD.MOV.U32 R14, RZ, RZ, R26 ;  /* 0x000000ffff0e7224 */ /* 0x000fe400078e001a */
[----:B------:R-:W-:-:S07]  /*0490*/  IMAD.MOV.U32 R3, RZ, RZ, RZ ;  /* 0x000000ffff037224 */ /* 0x000fce00078e00ff */
.L_x_13:
[----:B------:R-:W2:Y:S04]  /*04a0*/  LDL.U16 R18, [R14+-0xe] ;  /* 0xfffff2000e127983 */ /* 0x000ea80000100400 */
[----:B------:R-:W3:Y:S04]  /*04b0*/  LDL R21, [R14+-0xc] ;  /* 0xfffff4000e157983 */ /* 0x000ee80000100800 */
[----:B------:R-:W4:Y:S04]  /*04c0*/  LDL.64 R8, [R14+-0x8] ;  /* 0xfffff8000e087983 */ /* 0x000f280000100a00 */
[----:B------:R-:W4:Y:S04]  /*04d0*/  LDL.128 R4, [R14] ;  /* 0x000000000e047983 */ /* 0x000f280000100c00 */
[----:B------:R0:W4:Y:S02]  /*04e0*/  LDL.U16 R15, [R14+0x10] ;  /* 0x000010000e0f7983 */ /* 0x0001240000100400 */
[----:B0-----:R-:W-:Y:S01]  /*04f0*/  VIADD R14, R14, 0x20 ;  /* 0x000000200e0e7836 */ /* 0x001fe20000000000 */
[----:B--2--5:R-:W-:-:S05]  /*0500*/  HSETP2.BF16_V2.GEU.AND P0, PT, R18.H0_H0, R19.H0_H0, PT ;  /* 0x2000001312007234 */ /* 0x024fca0003f0e802 */
[----:B------:R-:W-:-:S05]  /*0510*/  SEL R18, R19, R18, P0 ;  /* 0x0000001213127207 */ /* 0x000fca0000000000 */
[----:B---3--:R-:W-:-:S03]  /*0520*/  HSETP2.BF16_V2.GEU.AND P3, PT, R21.H0_H0, R18.H0_H0, PT ;  /* 0x2000001215007234 */ /* 0x008fc60003f6e802 */
[----:B------:R-:W-:Y:S02]  /*0530*/  @!P0 VIADD R3, R16, 0x1 ;  /* 0x0000000110038836 */ /* 0x000fe40000000000 */
[----:B------:R-:W-:-:S05]  /*0540*/  SEL R19, R18, R21, P3 ;  /* 0x0000001512137207 */ /* 0x000fca0001800000 */
[----:B------:R-:W-:-:S03]  /*0550*/  HSETP2.BF16_V2.GEU.AND P4, PT, R21.H1_H1, R19.H0_H0, PT ;  /* 0x2000001315007234 */ /* 0x000fc60003f8ec02 */
[----:B------:R-:W-:-:S10]  /*0560*/  @!P3 VIADD R3, R16, 0x2 ;  /* 0x000000021003b836 */ /* 0x000fd40000000000 */
[----:B------:R-:W-:Y:S01]  /*0570*/  @!P4 PRMT R19, R21, 0x7632, R19 ;  /* 0x000076321513c816 */ /* 0x000fe20000000013 */
[----:B------:R-:W-:-:S04]  /*0580*/  @!P4 VIADD R3, R16, 0x3 ;  /* 0x000000031003c836 */ /* 0x000fc80000000000 */
[----:B----4-:R-:W-:-:S05]  /*0590*/  HSETP2.BF16_V2.GEU.AND P5, PT, R8.H0_H0, R19.H0_H0, PT ;  /* 0x2000001308007234 */ /* 0x010fca0003fae802 */
[----:B------:R-:W-:-:S05]  /*05a0*/  SEL R18, R19, R8, P5 ;  /* 0x0000000813127207 */ /* 0x000fca0002800000 */
[----:B------:R-:W-:-:S03]  /*05b0*/  HSETP2.BF16_V2.GEU.AND P6, PT, R8.H1_H1, R18.H0_H0, PT ;  /* 0x2000001208007234 */ /* 0x000fc60003fcec02 */
[----:B------:R-:W-:-:S10]  /*05c0*/  @!P5 VIADD R3, R16, 0x4 ;  /* 0x000000041003d836 */ /* 0x000fd40000000000 */
[----:B------:R-:W-:Y:S01]  /*05d0*/  @!P6 PRMT R18, R8, 0x7632, R18 ;  /* 0x000076320812e816 */ /* 0x000fe20000000012 */
[----:B------:R-:W-:-:S04]  /*05e0*/  @!P6 VIADD R3, R16, 0x5 ;  /* 0x000000051003e836 */ /* 0x000fc80000000000 */
[----:B------:R-:W-:-:S05]  /*05f0*/  HSETP2.BF16_V2.GEU.AND P0, PT, R9.H0_H0, R18.H0_H0, PT ;  /* 0x2000001209007234 */ /* 0x000fca0003f0e802 */
        /* <DEDUP_REMOVED lines=27> */
[C---:B------:R-:W-:Y:S01]  /*07b0*/  @!P0 VIADD R3, R16.reuse, 0xf ;  /* 0x0000000f10038836 */ /* 0x040fe20000000000 */
[----:B------:R-:W-:Y:S01]  /*07c0*/  @!P0 PRMT R4, R7, 0x7632, R4 ;  /* 0x0000763207048816 */ /* 0x000fe20000000004 */
[----:B------:R-:W-:-:S04]  /*07d0*/  VIADD R16, R16, 0x10 ;  /* 0x0000001010107836 */ /* 0x000fc80000000000 */
[----:B------:R-:W-:Y:S02]  /*07e0*/  HSETP2.BF16_V2.GEU.AND P0, PT, R15.H0_H0, R4.H0_H0, PT ;  /* 0x200000040f007234 */ /* 0x000fe40003f0e802 */
[----:B------:R-:W-:-:S03]  /*07f0*/  ISETP.NE.AND P3, PT, R16, R11, PT ;  /* 0x0000000b1000720c */ /* 0x000fc60003f65270 */
[----:B------:R-:W-:Y:S02]  /*0800*/  SEL R4, R4, R15, P0 ;  /* 0x0000000f04047207 */ /* 0x000fe40000000000 */
[----:B------:R-:W-:Y:S02]  /*0810*/  SEL R3, R3, R16, P0 ;  /* 0x0000001003037207 */ /* 0x000fe40000000000 */
[----:B------:R-:W-:-:S06]  /*0820*/  PRMT R19, R4, 0x7610, R19 ;  /* 0x0000761004137816 */ /* 0x000fcc0000000013 */
[----:B------:R-:W-:Y:S05]  /*0830*/  @P3 BRA `(.L_x_13) ;  /* 0xfffffffc00183947 */ /* 0x000fea000383ffff */
[----:B------:R-:W-:-:S07]  /*0840*/  VIADD R4, R16, 0x1 ;  /* 0x0000000110047836 */ /* 0x000fce0000000000 */
.L_x_12:
[----:B------:R-:W-:-:S04]  /*0850*/  UIADD3 UR4, UPT, UPT, UR4, -0x1, URZ ;  /* 0xffffffff04047890 */ /* 0x000fc8000fffe0ff */
[----:B------:R-:W-:-:S09]  /*0860*/  ULOP3.LUT UP0, URZ, UR4, 0xf, URZ, 0xc0, !UPT ;  /* 0x0000000f04ff7892 */ /* 0x000fd2000f80c0ff */
[----:B------:R-:W-:Y:S05]  /*0870*/  BRA.U !UP0, `(.L_x_14) ;  /* 0x00000005083c7547 */ /* 0x000fea000b800000 */
[----:B------:R-:W-:Y:S01]  /*0880*/  ULOP3.LUT UP0, URZ, UR4, 0x7, URZ, 0xc0, !UPT ;  /* 0x0000000704ff7892 */ /* 0x000fe2000f80c0ff */
[----:B------:R-:W-:Y:S10]  /*0890*/  @!P1 BRA `(.L_x_15) ;  /* 0x00000000008c9947 */ /* 0x000ff40003800000 */
[----:B------:R-:W-:-:S05]  /*08a0*/  IMAD R7, R4, 0x2, R27 ;  /* 0x0000000204077824 */ /* 0x000fca00078e021b */
[----:B------:R-:W2:Y:S04]  /*08b0*/  LDL.U16 R8, [R7] ;  /* 0x0000000007087983 */ /* 0x000ea80000100400 */
[----:B------:R-:W3:Y:S04]  /*08c0*/  LDL.U16 R9, [R7+0x2] ;  /* 0x0000020007097983 */ /* 0x000ee80000100400 */
[----:B------:R-:W4:Y:S04]  /*08d0*/  LDL.U16 R15, [R7+0x4] ;  /* 0x00000400070f7983 */ /* 0x000f280000100400 */
[----:B------:R-:W4:Y:S04]  /*08e0*/  LDL.U16 R21, [R7+0x6] ;  /* 0x0000060007157983 */ /* 0x000f280000100400 */
[----:B------:R-:W4:Y:S04]  /*08f0*/  LDL.U16 R23, [R7+0x8] ;  /* 0x0000080007177983 */ /* 0x000f280000100400 */
[----:B------:R-:W4:Y:S04]  /*0900*/  LDL.U16 R29, [R7+0xa] ;  /* 0x00000a00071d7983 */ /* 0x000f280000100400 */
[----:B------:R-:W4:Y:S04]  /*0910*/  LDL.U16 R5, [R7+0xc] ;  /* 0x00000c0007057983 */ /* 0x000f280000100400 */
[----:B------:R-:W4:Y:S01]  /*0920*/  LDL.U16 R6, [R7+0xe] ;  /* 0x00000e0007067983 */ /* 0x000f220000100400 */
[----:B--2--5:R-:W-:-:S05]  /*0930*/  HSETP2.BF16_V2.GEU.AND P3, PT, R8.H0_H0, R19.H0_H0, PT ;  /* 0x2000001308007234 */ /* 0x024fca0003f6e802 */
[----:B------:R-:W-:Y:S02]  /*0940*/  SEL R8, R19, R8, P3 ;  /* 0x0000000813087207 */ /* 0x000fe40001800000 */
[----:B------:R-:W-:-:S03]  /*0950*/  SEL R3, R3, R4, P3 ;  /* 0x0000000403037207 */ /* 0x000fc60001800000 */
[----:B---3--:R-:W-:-:S05]  /*0960*/  HSETP2.BF16_V2.GEU.AND P6, PT, R9.H0_H0, R8.H0_H0, PT ;  /* 0x2000000809007234 */ /* 0x008fca0003fce802 */
[----:B------:R-:W-:-:S05]  /*0970*/  SEL R8, R8, R9, P6 ;  /* 0x0000000908087207 */ /* 0x000fca0003000000 */
[----:B----4-:R-:W-:-:S03]  /*0980*/  HSETP2.BF16_V2.GEU.AND P5, PT, R15.H0_H0, R8.H0_H0, PT ;  /* 0x200000080f007234 */ /* 0x010fc60003fae802 */
[----:B------:R-:W-:Y:S02]  /*0990*/  @!P6 VIADD R3, R4, 0x1 ;  /* 0x000000010403e836 */ /* 0x000fe40000000000 */
[----:B------:R-:W-:-:S05]  /*09a0*/  SEL R8, R8, R15, P5 ;  /* 0x0000000f08087207 */ /* 0x000fca0002800000 */
[----:B------:R-:W-:-:S03]  /*09b0*/  HSETP2.BF16_V2.GEU.AND P4, PT, R21.H0_H0, R8.H0_H0, PT ;  /* 0x2000000815007234 */ /* 0x000fc60003f8e802 */
        /* <DEDUP_REMOVED lines=13> */
[----:B------:R-:W-:-:S04]  /*0a90*/  SEL R5, R5, R6, P4 ;  /* 0x0000000605057207 */ /* 0x000fc80002000000 */
[----:B------:R-:W-:-:S04]  /*0aa0*/  PRMT R19, R5, 0x7610, R19 ;  /* 0x0000761005137816 */ /* 0x000fc80000000013 */
[C---:B------:R-:W-:Y:S02]  /*0ab0*/  @!P4 VIADD R3, R4.reuse, 0x7 ;  /* 0x000000070403c836 */ /* 0x040fe40000000000 */
[----:B------:R-:W-:-:S07]  /*0ac0*/  VIADD R4, R4, 0x8 ;  /* 0x0000000804047836 */ /* 0x000fce0000000000 */
.L_x_15:
[----:B------:R-:W-:Y:S05]  /*0ad0*/  BRA.U !UP0, `(.L_x_14) ;  /* 0x0000000108a47547 */ /* 0x000fea000b800000 */
[----:B------:R-:W-:Y:S01]  /*0ae0*/  ISETP.NE.AND P0, PT, R12, RZ, PT ;  /* 0x000000ff0c00720c */ /* 0x000fe20003f05270 */
[----:B------:R-:W-:-:S12]  /*0af0*/  @!P2 BRA `(.L_x_16) ;  /* 0x00000000004ca947 */ /* 0x000fd80003800000 */
[----:B------:R-:W-:-:S05]  /*0b00*/  IMAD R5, R4, 0x2, R27 ;  /* 0x0000000204057824 */ /* 0x000fca00078e021b */
[----:B------:R-:W2:Y:S04]  /*0b10*/  LDL.U16 R6, [R5] ;  /* 0x0000000005067983 */ /* 0x000ea80000100400 */
[----:B------:R-:W3:Y:S04]  /*0b20*/  LDL.U16 R7, [R5+0x2] ;  /* 0x0000020005077983 */ /* 0x000ee80000100400 */
        /* <DEDUP_REMOVED lines=16> */
.L_x_16:
[----:B------:R-:W-:Y:S05]  /*0c30*/  @!P0 BRA `(.L_x_14) ;  /* 0x00000000004c8947 */ /* 0x000fea0003800000 */
[----:B------:R-:W-:-:S05]  /*0c40*/  IMAD R5, R4, 0x2, R27 ;  /* 0x0000000204057824 */ /* 0x000fca00078e021b */
[----:B------:R-:W2:Y:S01]  /*0c50*/  LDL.U16 R6, [R5] ;  /* 0x0000000005067983 */ /* 0x000ea20000100400 */
[----:B------:R-:W-:Y:S02]  /*0c60*/  ISETP.NE.AND P3, PT, R12, 0x1, PT ;  /* 0x000000010c00780c */ /* 0x000fe40003f65270 */
[----:B--2--5:R-:W-:-:S05]  /*0c70*/  HSETP2.BF16_V2.GEU.AND P0, PT, R6.H0_H0, R19.H0_H0, PT ;  /* 0x2000001306007234 */ /* 0x024fca0003f0e802 */
[----:B------:R-:W-:Y:S02]  /*0c80*/  SEL R19, R19, R6, P0 ;  /* 0x0000000613137207 */ /* 0x000fe40000000000 */
[----:B------:R-:W-:-:S04]  /*0c90*/  SEL R3, R3, R4, P0 ;  /* 0x0000000403037207 */ /* 0x000fc80000000000 */
[----:B------:R-:W-:Y:S05]  /*0ca0*/  @!P3 BRA `(.L_x_14) ;  /* 0x000000000030b947 */ /* 0x000fea0003800000 */
[----:B------:R-:W-:Y:S01]  /*0cb0*/  ISETP.NE.AND P4, PT, R12, 0x2, PT ;  /* 0x000000020c00780c */ /* 0x000fe20003f85270 */
[----:B------:R-:W2:-:S12]  /*0cc0*/  LDL.U16 R6, [R5+0x2] ;  /* 0x0000020005067983 */ /* 0x000e980000100400 */
[----:B------:R-:W3:Y:S01]  /*0cd0*/  @P4 LDL.U16 R8, [R5+0x4] ;  /* 0x0000040005084983 */ /* 0x000ee20000100400 */
[----:B------:R-:W-:Y:S02]  /*0ce0*/  PLOP3.LUT P0, PT, PT, PT, PT, 0x80, 0x8 ;  /* 0x000000000008781c */ /* 0x000fe40003f0f070 */
[----:B--2---:R-:W-:-:S05]  /*0cf0*/  HSETP2.BF16_V2.GEU.AND P3, PT, R6.H0_H0, R19.H0_H0, PT ;  /* 0x2000001306007234 */ /* 0x004fca0003f6e802 */
[----:B------:R-:W-:-:S05]  /*0d00*/  SEL R19, R19, R6, P3 ;  /* 0x0000000613137207 */ /* 0x000fca0001800000 */
[----:B---3--:R-:W-:-:S03]  /*0d10*/  @P4 HSETP2.BF16_V2.GEU.AND P5, PT, R8.H0_H0, R19.H0_H0, PT ;  /* 0x2000001308004234 */ /* 0x008fc60003fae802 */
[----:B------:R-:W-:Y:S02]  /*0d20*/  @!P3 VIADD R3, R4, 0x1 ;  /* 0x000000010403b836 */ /* 0x000fe40000000000 */
[----:B------:R-:W-:Y:S02]  /*0d30*/  @P4 PLOP3.LUT P0, PT, P5, PT, PT, 0x80, 0x8 ;  /* 0x000000000008481c */ /* 0x000fe40002f0f070 */
[----:B------:R-:W-:-:S04]  /*0d40*/  @P4 SEL R8, R19, R8, P5 ;  /* 0x0000000813084207 */ /* 0x000fc80002800000 */
[----:B------:R-:W-:-:S07]  /*0d50*/  @P4 PRMT R19, R8, 0x7610, R19 ;  /* 0x0000761008134816 */ /* 0x000fce0000000013 */
[----:B------:R-:W-:-:S07]  /*0d60*/  @!P0 VIADD R3, R4, 0x2 ;  /* 0x0000000204038836 */ /* 0x000fce0000000000 */
.L_x_14:
[----:B-----5:R-:W-:Y:S01]  /*0d70*/  HSETP2.BF16_V2.GT.AND P0, PT, R2.H0_H0, R19.H0_H0, PT ;  /* 0x2000001302007234 */ /* 0x020fe20003f04802 */
[----:B------:R-:W0:Y:S01]  /*0d80*/  LDCU UR4, c[0x0][0x3a8] ;  /* 0x00007500ff0477ac */ /* 0x000e220008000800 */
[----:B------:R-:W-:-:S11]  /*0d90*/  VIADD R4, R10, 0x1 ;  /* 0x000000010a047836 */ /* 0x000fd60000000000 */
[C---:B------:R-:W-:Y:S02]  /*0da0*/  @P0 IMAD R5, R3.reuse, 0x2, R27 ;  /* 0x0000000203050824 */ /* 0x040fe400078e021b */
[----:B------:R-:W-:-:S03]  /*0db0*/  @P0 IMAD R3, R3, 0x4, R0 ;  /* 0x0000000403030824 */ /* 0x000fc600078e0200 */
[----:B------:R4:W-:Y:S04]  /*0dc0*/  @P0 STL.U16 [R5], R2 ;  /* 0x0000000205000387 */ /* 0x0009e80000100400 */
[----:B------:R4:W-:Y:S01]  /*0dd0*/  @P0 STL [R3], R10 ;  /* 0x0000000a03000387 */ /* 0x0009e20000100800 */
[----:B0-----:R-:W-:-:S13]  /*0de0*/  ISETP.NE.AND P0, PT, R4, UR4, PT ;  /* 0x0000000404007c0c */ /* 0x001fda000bf05270 */
[----:B----4-:R-:W-:Y:S05]  /*0df0*/  @!P0 BRA `(.L_x_10) ;  /* 0x0000000c00748947 */ /* 0x010fea0003800000 */
[----:B------:R-:W-:Y:S01]  /*0e00*/  IMAD.MOV.U32 R10, RZ, RZ, R4 ;  /* 0x000000ffff0a7224 */ /* 0x000fe200078e0004 */
[----:B------:R-:W-:Y:S06]  /*0e10*/  BRA `(.L_x_17) ;  /* 0xfffffff400687947 */ /* 0x000fec000383ffff */
.L_x_11:
[----:B------:R-:W-:Y:S01]  /*0e20*/  UISETP.GE.U32.AND UP0, UPT, UR5, 0x10, UPT ;  /* 0x000000100500788c */ /* 0x000fe2000bf06070 */
[----:B------:R-:W-:Y:S01]  /*0e30*/  IMAD.MOV.U32 R2, RZ, RZ, 0xff80 ;  /* 0x0000ff80ff027424 */ /* 0x000fe200078e00ff */
[----:B------:R-:W-:Y:S01]  /*0e40*/  ULOP3.LUT UR4, UR5, 0xf, URZ, 0xc0, !UPT ;  /* 0x0000000f05047892 */ /* 0x000fe2000f8ec0ff */
[----:B------:R-:W-:Y:S02]  /*0e50*/  IMAD.MOV.U32 R6, RZ, RZ, RZ ;  /* 0x000000ffff067224 */ /* 0x000fe400078e00ff */
[----:B------:R-:W-:-:S04]  /*0e60*/  IMAD.MOV.U32 R4, RZ, RZ, -0x1 ;  /* 0xffffffffff047424 */ /* 0x000fc800078e00ff */
[----:B------:R-:W-:Y:S05]  /*0e70*/  BRA.U !UP0, `(.L_x_18) ;  /* 0x0000000508787547 */ /* 0x000fea000b800000 */
[----:B------:R-:W0:Y:S01]  /*0e80*/  LDC.64 R14, c[0x0][0x380] ;  /* 0x0000e000ff0e7b82 */ /* 0x000e220000000a00 */
[----:B------:R-:W-:Y:S01]  /*0e90*/  ULOP3.LUT UR6, UR5, 0x7ffffff0, URZ, 0xc0, !UPT ;  /* 0x7ffffff005067892 */ /* 0x000fe2000f8ec0ff */
[----:B------:R-:W-:Y:S02]  /*0ea0*/  IMAD.MOV.U32 R2, RZ, RZ, 0xff80 ;  /* 0x0000ff80ff027424 */ /* 0x000fe400078e00ff */
[----:B------:R-:W-:Y:S02]  /*0eb0*/  IMAD.MOV.U32 R3, RZ, RZ, RZ ;  /* 0x000000ffff037224 */ /* 0x000fe400078e00ff */
[----:B------:R-:W-:Y:S02]  /*0ec0*/  IMAD.MOV.U32 R4, RZ, RZ, -0x1 ;  /* 0xffffffffff047424 */ /* 0x000fe400078e00ff */
[----:B------:R-:W-:-:S07]  /*0ed0*/  IMAD.U32 R6, RZ, RZ, UR6 ;  /* 0x00000006ff067e24 */ /* 0x000fce000f8e00ff */
.L_x_19:
[----:B------:R-:W-:-:S04]  /*0ee0*/  IMAD.IADD R11, R17, 0x1, R3 ;  /* 0x00000001110b7824 */ /* 0x000fc800078e0203 */
[----:B0-----:R-:W-:-:S05]  /*0ef0*/  IMAD.WIDE R10, R11, 0x2, R14 ;  /* 0x000000020b0a7825 */ /* 0x001fca00078e020e */
[----:B------:R-:W2:Y:S04]  /*0f00*/  LDG.E.U16 R23, desc[UR12][R10.64] ;  /* 0x0000000c0a177981 */ /* 0x000ea8000c1e1500 */
[----:B------:R-:W3:Y:S04]  /*0f10*/  LDG.E.U16 R21, desc[UR12][R10.64+0x2] ;  /* 0x0000020c0a157981 */ /* 0x000ee8000c1e1500 */
[----:B------:R-:W4:Y:S04]  /*0f20*/  LDG.E.U16 R20, desc[UR12][R10.64+0x4] ;  /* 0x0000040c0a147981 */ /* 0x000f28000c1e1500 */
[----:B------:R-:W5:Y:S04]  /*0f30*/  LDG.E.U16 R19, desc[UR12][R10.64+0x6] ;  /* 0x0000060c0a137981 */ /* 0x000f68000c1e1500 */
[----:B------:R-:W5:Y:S04]  /*0f40*/  LDG.E.U16 R18, desc[UR12][R10.64+0x8] ;  /* 0x0000080c0a127981 */ /* 0x000f68000c1e1500 */
[----:B------:R-:W5:Y:S04]  /*0f50*/  LDG.E.U16 R16, desc[UR12][R10.64+0xa] ;  /* 0x00000a0c0a107981 */ /* 0x000f68000c1e1500 */
[----:B------:R-:W5:Y:S04]  /*0f60*/  LDG.E.U16 R9, desc[UR12][R10.64+0xc] ;  /* 0x00000c0c0a097981 */ /* 0x000f68000c1e1500 */
[----:B------:R-:W5:Y:S04]  /*0f70*/  LDG.E.U16 R12, desc[UR12][R10.64+0xe] ;  /* 0x00000e0c0a0c7981 */ /* 0x000f68000c1e1500 */
[----:B------:R-:W5:Y:S04]  /*0f80*/  LDG.E.U16 R5, desc[UR12][R10.64+0x10] ;  /* 0x0000100c0a057981 */ /* 0x000f68000c1e1500 */
[----:B------:R-:W5:Y:S01]  /*0f90*/  LDG.E.U16 R7, desc[UR12][R10.64+0x12] ;  /* 0x0000120c0a077981 */ /* 0x000f62000c1e1500 */
[----:B--2---:R-:W-:-:S05]  /*0fa0*/  HSETP2.BF16_V2.GT.AND P1, PT, R23.H0_H0, R2.H0_H0, PT ;  /* 0x2000000217007234 */ /* 0x004fca0003f24802 */
[-C--:B------:R-:W-:Y:S02]  /*0fb0*/  SEL R22, R2, R23.reuse, !P1 ;  /* 0x0000001702167207 */ /* 0x080fe40004800000 */
[----:B------:R-:W2:Y:S01]  /*0fc0*/  LDG.E.U16 R2, desc[UR12][R10.64+0x14] ;  /* 0x0000140c0a027981 */ /* 0x000ea2000c1e1500 */
[----:B------:R-:W-:Y:S02]  /*0fd0*/  SEL R8, R8, R23, !P1 ;  /* 0x0000001708087207 */ /* 0x000fe40004800000 */
[----:B---3--:R-:W-:-:S05]  /*0fe0*/  HSETP2.BF16_V2.GT.AND P3, PT, R21.H0_H0, R22.H0_H0, PT ;  /* 0x2000001615007234 */ /* 0x008fca0003f64802 */
[-C--:B------:R-:W-:Y:S02]  /*0ff0*/  SEL R23, R22, R21.reuse, !P3 ;  /* 0x0000001516177207 */ /* 0x080fe40005800000 */
[----:B------:R-:W-:Y:S02]  /*1000*/  SEL R21, R8, R21, !P3 ;  /* 0x0000001508157207 */ /* 0x000fe40005800000 */
[----:B------:R-:W3:Y:S01]  /*1010*/  LDG.E.U16 R8, desc[UR12][R10.64+0x16] ;  /* 0x0000160c0a087981 */ /* 0x000ee2000c1e1500 */
[----:B----4-:R-:W-:-:S05]  /*1020*/  HSETP2.BF16_V2.GT.AND P0, PT, R20.H0_H0, R23.H0_H0, PT ;  /* 0x2000001714007234 */ /* 0x010fca0003f04802 */
[-C--:B------:R-:W-:Y:S02]  /*1030*/  SEL R24, R23, R20.reuse, !P0 ;  /* 0x0000001417187207 */ /* 0x080fe40004000000 */
[----:B------:R-:W-:Y:S02]  /*1040*/  SEL R22, R21, R20, !P0 ;  /* 0x0000001415167207 */ /* 0x000fe40004000000 */
[----:B------:R-:W4:Y:S01]  /*1050*/  LDG.E.U16 R20, desc[UR12][R10.64+0x18] ;  /* 0x0000180c0a147981 */ /* 0x000f22000c1e1500 */
[----:B-----5:R-:W-:-:S05]  /*1060*/  HSETP2.BF16_V2.GT.AND P5, PT, R19.H0_H0, R24.H0_H0, PT ;  /* 0x2000001813007234 */ /* 0x020fca0003fa4802 */
[-C--:B------:R-:W-:Y:S02]  /*1070*/  SEL R23, R24, R19.reuse, !P5 ;  /* 0x0000001318177207 */ /* 0x080fe40006800000 */
[----:B------:R-:W-:Y:S02]  /*1080*/  SEL R21, R22, R19, !P5 ;  /* 0x0000001316157207 */ /* 0x000fe40006800000 */
[----:B------:R-:W5:Y:S01]  /*1090*/  LDG.E.U16 R19, desc[UR12][R10.64+0x1a] ;  /* 0x00001a0c0a137981 */ /* 0x000f62000c1e1500 */
[----:B------:R-:W-:-:S03]  /*10a0*/  HSETP2.BF16_V2.GT.AND P6, PT, R18.H0_H0, R23.H0_H0, PT ;  /* 0x2000001712007234 */ /* 0x000fc60003fc4802 */
[----:B------:R-:W5:Y:S02]  /*10b0*/  LDG.E.U16 R22, desc[UR12][R10.64+0x1e] ;  /* 0x00001e0c0a167981 */ /* 0x000f64000c1e1500 */
[-C--:B------:R-:W-:Y:S02]  /*10c0*/  SEL R21, R21, R18.reuse, !P6 ;  /* 0x0000001215157207 */ /* 0x080fe40007000000 */
[----:B------:R-:W-:Y:S02]  /*10d0*/  SEL R23, R23, R18, !P6 ;  /* 0x0000001217177207 */ /* 0x000fe40007000000 */
[----:B------:R0:W5:Y:S03]  /*10e0*/  LDG.E.U16 R18, desc[UR12][R10.64+0x1c] ;  /* 0x00001c0c0a127981 */ /* 0x000166000c1e1500 */
[----:B------:R-:W-:-:S05]  /*10f0*/  HSETP2.BF16_V2.GT.AND P4, PT, R16.H0_H0, R23.H0_H0, PT ;  /* 0x2000001710007234 */ /* 0x000fca0003f84802 */
[----:B------:R-:W-:-:S05]  /*1100*/  SEL R24, R23, R16, !P4 ;  /* 0x0000001017187207 */ /* 0x000fca0006000000 */
[----:B------:R-:W-:-:S05]  /*1110*/  HSETP2.BF16_V2.GT.AND P2, PT, R9.H0_H0, R24.H0_H0, PT ;  /* 0x2000001809007234 */ /* 0x000fca0003f44802 */
[----:B------:R-:W-:Y:S02]  /*1120*/  SEL R23, R24, R9, !P2 ;  /* 0x0000000918177207 */ /* 0x000fe40005000000 */
[----:B------:R-:W-:-:S03]  /*1130*/  SEL R4, R4, R3, !P1 ;  /* 0x0000000304047207 */ /* 0x000fc60004800000 */
[----:B------:R-:W-:Y:S01]  /*1140*/  HSETP2.BF16_V2.GT.AND P1, PT, R12.H0_H0, R23.H0_H0, PT ;  /* 0x200000170c007234 */ /* 0x000fe20003f24802 */
[----:B------:R-:W-:-:S04]  /*1150*/  @P3 VIADD R4, R3, 0x1 ;  /* 0x0000000103043836 */ /* 0x000fc80000000000 */
[----:B------:R-:W-:-:S05]  /*1160*/  SEL R24, R23, R12, !P1 ;  /* 0x0000000c17187207 */ /* 0x000fca0004800000 */
[----:B------:R-:W-:Y:S01]  /*1170*/  HSETP2.BF16_V2.GT.AND P3, PT, R5.H0_H0, R24.H0_H0, PT ;  /* 0x2000001805007234 */ /* 0x000fe20003f64802 */
[----:B------:R-:W-:-:S04]  /*1180*/  @P0 VIADD R4, R3, 0x2 ;  /* 0x0000000203040836 */ /* 0x000fc80000000000 */
[----:B------:R-:W-:-:S05]  /*1190*/  SEL R24, R24, R5, !P3 ;  /* 0x0000000518187207 */ /* 0x000fca0005800000 */
[----:B------:R-:W-:Y:S01]  /*11a0*/  HSETP2.BF16_V2.GT.AND P0, PT, R7.H0_H0, R24.H0_H0, PT ;  /* 0x2000001807007234 */ /* 0x000fe20003f04802 */
[----:B------:R-:W-:-:S04]  /*11b0*/  @P5 VIADD R4, R3, 0x3 ;  /* 0x0000000303045836 */ /* 0x000fc80000000000 */
[----:B0-----:R-:W-:Y:S01]  /*11c0*/  SEL R11, R24, R7, !P0 ;  /* 0x00000007180b7207 */ /* 0x001fe20004000000 */
[----:B------:R-:W-:Y:S01]  /*11d0*/  @P6 VIADD R4, R3, 0x4 ;  /* 0x0000000403046836 */ /* 0x000fe20000000000 */
[----:B------:R-:W-:Y:S01]  /*11e0*/  SEL R16, R21, R16, !P4 ;  /* 0x0000001015107207 */ /* 0x000fe20006000000 */
[C---:B------:R-:W-:Y:S02]  /*11f0*/  @P4 VIADD R4, R3.reuse, 0x5 ;  /* 0x0000000503044836 */ /* 0x040fe40000000000 */
[----:B------:R-:W-:Y:S01]  /*1200*/  @P2 VIADD R4, R3, 0x6 ;  /* 0x0000000603042836 */ /* 0x000fe20000000000 */
[----:B------:R-:W-:-:S04]  /*1210*/  SEL R9, R16, R9, !P2 ;  /* 0x0000000910097207 */ /* 0x000fc80005000000 */
[----:B------:R-:W-:Y:S01]  /*1220*/  SEL R12, R9, R12, !P1 ;  /* 0x0000000c090c7207 */ /* 0x000fe20004800000 */
[----:B------:R-:W-:-:S03]  /*1230*/  @P1 VIADD R4, R3, 0x7 ;  /* 0x0000000703041836 */ /* 0x000fc60000000000 */
[----:B------:R-:W-:Y:S01]  /*1240*/  SEL R12, R12, R5, !P3 ;  /* 0x000000050c0c7207 */ /* 0x000fe20005800000 */
[C---:B------:R-:W-:Y:S02]  /*1250*/  @P3 VIADD R4, R3.reuse, 0x8 ;  /* 0x0000000803043836 */ /* 0x040fe40000000000 */
[----:B------:R-:W-:Y:S01]  /*1260*/  @P0 VIADD R4, R3, 0x9 ;  /* 0x0000000903040836 */ /* 0x000fe20000000000 */
[----:B------:R-:W-:Y:S02]  /*1270*/  SEL R7, R12, R7, !P0 ;  /* 0x000000070c077207 */ /* 0x000fe40004000000 */
[----:B--2---:R-:W-:-:S05]  /*1280*/  HSETP2.BF16_V2.GT.AND P6, PT, R2.H0_H0, R11.H0_H0, PT ;  /* 0x2000000b02007234 */ /* 0x004fca0003fc4802 */
[----:B------:R-:W-:-:S05]  /*1290*/  SEL R11, R11, R2, !P6 ;  /* 0x000000020b0b7207 */ /* 0x000fca0007000000 */
[----:B---3--:R-:W-:-:S05]  /*12a0*/  HSETP2.BF16_V2.GT.AND P5, PT, R8.H0_H0, R11.H0_H0, PT ;  /* 0x2000000b08007234 */ /* 0x008fca0003fa4802 */
[----:B------:R-:W-:-:S05]  /*12b0*/  SEL R11, R11, R8, !P5 ;  /* 0x000000080b0b7207 */ /* 0x000fca0006800000 */
[----:B----4-:R-:W-:-:S05]  /*12c0*/  HSETP2.BF16_V2.GT.AND P4, PT, R20.H0_H0, R11.H0_H0, PT ;  /* 0x2000000b14007234 */ /* 0x010fca0003f84802 */
[----:B------:R-:W-:-:S05]  /*12d0*/  SEL R10, R11, R20, !P4 ;  /* 0x000000140b0a7207 */ /* 0x000fca0006000000 */
[----:B-----5:R-:W-:-:S05]  /*12e0*/  HSETP2.BF16_V2.GT.AND P2, PT, R19.H0_H0, R10.H0_H0, PT ;  /* 0x2000000a13007234 */ /* 0x020fca0003f44802 */
[----:B------:R-:W-:-:S05]  /*12f0*/  SEL R9, R10, R19, !P2 ;  /* 0x000000130a097207 */ /* 0x000fca0005000000 */
[----:B------:R-:W-:-:S05]  /*1300*/  HSETP2.BF16_V2.GT.AND P1, PT, R18.H0_H0, R9.H0_H0, PT ;  /* 0x2000000912007234 */ /* 0x000fca0003f24802 */
[----:B------:R-:W-:Y:S02]  /*1310*/  SEL R9, R9, R18, !P1 ;  /* 0x0000001209097207 */ /* 0x000fe40004800000 */
[----:B------:R-:W-:-:S03]  /*1320*/  SEL R7, R7, R2, !P6 ;  /* 0x0000000207077207 */ /* 0x000fc60007000000 */
[----:B------:R-:W-:Y:S02]  /*1330*/  HSETP2.BF16_V2.GT.AND P0, PT, R22.H0_H0, R9.H0_H0, PT ;  /* 0x2000000916007234 */ /* 0x000fe40003f04802 */
[----:B------:R-:W-:Y:S01]  /*1340*/  SEL R7, R7, R8, !P5 ;  /* 0x0000000807077207 */ /* 0x000fe20006800000 */
[C---:B------:R-:W-:Y:S02]  /*1350*/  @P6 VIADD R4, R3.reuse, 0xa ;  /* 0x0000000a03046836 */ /* 0x040fe40000000000 */
[----:B------:R-:W-:Y:S01]  /*1360*/  @P5 VIADD R4, R3, 0xb ;  /* 0x0000000b03045836 */ /* 0x000fe20000000000 */
[----:B------:R-:W-:Y:S01]  /*1370*/  SEL R20, R7, R20, !P4 ;  /* 0x0000001407147207 */ /* 0x000fe20006000000 */
[C---:B------:R-:W-:Y:S02]  /*1380*/  @P4 VIADD R4, R3.reuse, 0xc ;  /* 0x0000000c03044836 */ /* 0x040fe40000000000 */
[C---:B------:R-:W-:Y:S02]  /*1390*/  @P2 VIADD R4, R3.reuse, 0xd ;  /* 0x0000000d03042836 */ /* 0x040fe40000000000 */
[C---:B------:R-:W-:Y:S01]  /*13a0*/  @P1 VIADD R4, R3.reuse, 0xe ;  /* 0x0000000e03041836 */ /* 0x040fe20000000000 */
[----:B------:R-:W-:Y:S01]  /*13b0*/  SEL R19, R20, R19, !P2 ;  /* 0x0000001314137207 */ /* 0x000fe20005000000 */
[----:B------:R-:W-:-:S02]  /*13c0*/  @P0 VIADD R4, R3, 0xf ;  /* 0x0000000f03040836 */ /* 0x000fc40000000000 */
[----:B------:R-:W-:Y:S01]  /*13d0*/  VIADD R3, R3, 0x10 ;  /* 0x0000001003037836 */ /* 0x000fe20000000000 */
[----:B------:R-:W-:-:S04]  /*13e0*/  SEL R19, R19, R18, !P1 ;  /* 0x0000001213137207 */ /* 0x000fc80004800000 */
[----:B------:R-:W-:Y:S02]  /*13f0*/  ISETP.NE.AND P1, PT, R3, R6, PT ;  /* 0x000000060300720c */ /* 0x000fe40003f25270 */
[-C--:B------:R-:W-:Y:S02]  /*1400*/  SEL R19, R19, R22.reuse, !P0 ;  /* 0x0000001613137207 */ /* 0x080fe40004000000 */
[----:B------:R-:W-:Y:S02]  /*1410*/  SEL R2, R9, R22, !P0 ;  /* 0x0000001609027207 */ /* 0x000fe40004000000 */
[----:B------:R-:W-:-:S07]  /*1420*/  PRMT R8, R19, 0x7610, R8 ;  /* 0x0000761013087816 */ /* 0x000fce0000000008 */
[----:B------:R-:W-:Y:S05]  /*1430*/  @P1 BRA `(.L_x_19) ;  /* 0xfffffff800a81947 */ /* 0x000fea000383ffff */
[----:B------:R0:W-:Y:S04]  /*1440*/  STL.U16 [R1], R8 ;  /* 0x0000000801007387 */ /* 0x0001e80000100400 */
[----:B------:R0:W-:Y:S02]  /*1450*/  STL [R1+0x40], R4 ;  /* 0x0000400401007387 */ /* 0x0001e40000100800 */
.L_x_18:
[----:B------:R-:W-:-:S09]  /*1460*/  UISETP.NE.AND UP0, UPT, UR4, URZ, UPT ;  /* 0x000000ff0400728c */ /* 0x000fd2000bf05270 */
[----:B------:R-:W-:Y:S05]  /*1470*/  BRA.U !UP0, `(.L_x_10) ;  /* 0x0000000508d47547 */ /* 0x000fea000b800000 */
[----:B------:R-:W-:Y:S02]  /*1480*/  UISETP.GE.U32.AND UP0, UPT, UR4, 0x8, UPT ;  /* 0x000000080400788c */ /* 0x000fe4000bf06070 */
[----:B------:R-:W-:-:S04]  /*1490*/  ULOP3.LUT UR6, UR5, 0x7, URZ, 0xc0, !UPT ;  /* 0x0000000705067892 */ /* 0x000fc8000f8ec0ff */
[----:B------:R-:W-:-:S03]  /*14a0*/  UISETP.NE.AND UP1, UPT, UR6, URZ, UPT ;  /* 0x000000ff0600728c */ /* 0x000fc6000bf25270 */
[----:B------:R-:W-:Y:S08]  /*14b0*/  BRA.U !UP0, `(.L_x_20) ;  /* 0x0000000108f07547 */ /* 0x000ff0000b800000 */
[----:B------:R-:W1:Y:S01]  /*14c0*/  LDC.64 R10, c[0x0][0x380] ;  /* 0x0000e000ff0a7b82 */ /* 0x000e620000000a00 */
[----:B------:R-:W-:-:S04]  /*14d0*/  IMAD.IADD R3, R17, 0x1, R6 ;  /* 0x0000000111037824 */ /* 0x000fc800078e0206 */
[----:B-1----:R-:W-:-:S05]  /*14e0*/  IMAD.WIDE R10, R3, 0x2, R10 ;  /* 0x00000002030a7825 */ /* 0x002fca00078e020a */
[----:B------:R-:W2:Y:S04]  /*14f0*/  LDG.E.U16 R3, desc[UR12][R10.64] ;  /* 0x0000000c0a037981 */ /* 0x000ea8000c1e1500 */
[----:B------:R-:W3:Y:S04]  /*1500*/  LDG.E.U16 R5, desc[UR12][R10.64+0x2] ;  /* 0x0000020c0a057981 */ /* 0x000ee8000c1e1500 */
[----:B------:R-:W4:Y:S04]  /*1510*/  LDG.E.U16 R7, desc[UR12][R10.64+0x4] ;  /* 0x0000040c0a077981 */ /* 0x000f28000c1e1500 */
[----:B------:R-:W5:Y:S04]  /*1520*/  LDG.E.U16 R9, desc[UR12][R10.64+0x6] ;  /* 0x0000060c0a097981 */ /* 0x000f68000c1e1500 */
[----:B------:R-:W5:Y:S04]  /*1530*/  LDG.E.U16 R12, desc[UR12][R10.64+0x8] ;  /* 0x0000080c0a0c7981 */ /* 0x000f68000c1e1500 */
[----:B------:R-:W5:Y:S04]  /*1540*/  LDG.E.U16 R14, desc[UR12][R10.64+0xa] ;  /* 0x00000a0c0a0e7981 */ /* 0x000f68000c1e1500 */
[----:B------:R-:W5:Y:S04]  /*1550*/  LDG.E.U16 R15, desc[UR12][R10.64+0xc] ;  /* 0x00000c0c0a0f7981 */ /* 0x000f68000c1e1500 */
[----:B------:R-:W5:Y:S01]  /*1560*/  LDG.E.U16 R16, desc[UR12][R10.64+0xe] ;  /* 0x00000e0c0a107981 */ /* 0x000f62000c1e1500 */
[----:B--2---:R-:W-:-:S13]  /*1570*/  HSETP2.BF16_V2.GT.AND P6, PT, R3.H0_H0, R2.H0_H0, PT ;  /* 0x2000000203007234 */ /* 0x004fda0003fc4802 */
[C---:B------:R-:W-:Y:S01]  /*1580*/  @P6 PRMT R2, R3.reuse, 0x7610, R2 ;  /* 0x0000761003026816 */ /* 0x040fe20000000002 */
[----:B0-----:R-:W-:Y:S01]  /*1590*/  @P6 IMAD.MOV.U32 R4, RZ, RZ, R6 ;  /* 0x000000ffff046224 */ /* 0x001fe200078e0006 */
[----:B------:R-:W-:Y:S01]  /*15a0*/  @P6 STL [R1+0x40], R6 ;  /* 0x0000400601006387 */ /* 0x000fe20000100800 */
[----:B------:R-:W-:Y:S02]  /*15b0*/  @P6 PRMT R8, R3, 0x7610, R8 ;  /* 0x0000761003086816 */ /* 0x000fe40000000008 */
[----:B---3--:R-:W-:Y:S01]  /*15c0*/  HSETP2.BF16_V2.GT.AND P5, PT, R5.H0_H0, R2.H0_H0, PT ;  /* 0x2000000205007234 */ /* 0x008fe20003fa4802 */
[----:B------:R-:W-:-:S12]  /*15d0*/  @P6 STL.U16 [R1], R3 ;  /* 0x0000000301006387 */ /* 0x000fd80000100400 */
[C---:B------:R-:W-:Y:S01]  /*15e0*/  @P5 PRMT R2, R5.reuse, 0x7610, R2 ;  /* 0x0000761005025816 */ /* 0x040fe20000000002 */
[----:B------:R-:W-:Y:S01]  /*15f0*/  @P5 VIADD R4, R6, 0x1 ;  /* 0x0000000106045836 */ /* 0x000fe20000000000 */
[----:B------:R-:W-:Y:S01]  /*1600*/  @P5 STL.U16 [R1], R5 ;  /* 0x0000000501005387 */ /* 0x000fe20000100400 */
[----:B------:R-:W-:Y:S02]  /*1610*/  @P5 PRMT R8, R5, 0x7610, R8 ;  /* 0x0000761005085816 */ /* 0x000fe40000000008 */
[----:B----4-:R-:W-:Y:S01]  /*1620*/  HSETP2.BF16_V2.GT.AND P4, PT, R7.H0_H0, R2.H0_H0, PT ;  /* 0x2000000207007234 */ /* 0x010fe20003f84802 */
[----:B------:R0:W-:-:S12]  /*1630*/  @P5 STL [R1+0x40], R4 ;  /* 0x0000400401005387 */ /* 0x0001d80000100800 */
[C---:B------:R-:W-:Y:S01]  /*1640*/  @P4 PRMT R2, R7.reuse, 0x7610, R2 ;  /* 0x0000761007024816 */ /* 0x040fe20000000002 */
[----:B0-----:R-:W-:Y:S01]  /*1650*/  @P4 VIADD R4, R6, 0x2 ;  /* 0x0000000206044836 */ /* 0x001fe20000000000 */
[----:B------:R-:W-:Y:S01]  /*1660*/  @P4 STL.U16 [R1], R7 ;  /* 0x0000000701004387 */ /* 0x000fe20000100400 */
[----:B------:R-:W-:Y:S02]  /*1670*/  @P4 PRMT R8, R7, 0x7610, R8 ;  /* 0x0000761007084816 */ /* 0x000fe40000000008 */
[----:B-----5:R-:W-:Y:S01]  /*1680*/  HSETP2.BF16_V2.GT.AND P3, PT, R9.H0_H0, R2.H0_H0, PT ;  /* 0x2000000209007234 */ /* 0x020fe20003f64802 */
[----:B------:R0:W-:-:S12]  /*1690*/  @P4 STL [R1+0x40], R4 ;  /* 0x0000400401004387 */ /* 0x0001d80000100800 */
[C---:B------:R-:W-:Y:S01]  /*16a0*/  @P3 PRMT R2, R9.reuse, 0x7610, R2 ;  /* 0x0000761009023816 */ /* 0x040fe20000000002 */
[----:B0-----:R-:W-:Y:S01]  /*16b0*/  @P3 VIADD R4, R6, 0x3 ;  /* 0x0000000306043836 */ /* 0x001fe20000000000 */
[----:B------:R-:W-:Y:S01]  /*16c0*/  @P3 STL.U16 [R1], R9 ;  /* 0x0000000901003387 */ /* 0x000fe20000100400 */
[----:B------:R-:W-:Y:S02]  /*16d0*/  @P3 PRMT R8, R9, 0x7610, R8 ;  /* 0x0000761009083816 */ /* 0x000fe40000000008 */
[----:B------:R-:W-:Y:S01]  /*16e0*/  HSETP2.BF16_V2.GT.AND P2, PT, R12.H0_H0, R2.H0_H0, PT ;  /* 0x200000020c007234 */ /* 0x000fe20003f44802 */
[----:B------:R0:W-:-:S12]  /*16f0*/  @P3 STL [R1+0x40], R4 ;  /* 0x0000400401003387 */ /* 0x0001d80000100800 */
[----:B------:R-:W-:Y:S01]  /*1700*/  @P2 PRMT R2, R12, 0x7610, R2 ;  /* 0x000076100c022816 */ /* 0x000fe20000000002 */
        /* <DEDUP_REMOVED lines=11> */
[C---:B------:R-:W-:Y:S01]  /*17c0*/  @P0 PRMT R2, R15.reuse, 0x7610, R2 ;  /* 0x000076100f020816 */ /* 0x040fe20000000002 */
[----:B0-----:R-:W-:Y:S01]  /*17d0*/  @P0 VIADD R4, R6, 0x6 ;  /* 0x0000000606040836 */ /* 0x001fe20000000000 */
[----:B------:R-:W-:Y:S01]  /*17e0*/  @P0 STL.U16 [R1], R15 ;  /* 0x0000000f01000387 */ /* 0x000fe20000100400 */
[----:B------:R-:W-:Y:S02]  /*17f0*/  @P0 PRMT R8, R15, 0x7610, R8 ;  /* 0x000076100f080816 */ /* 0x000fe40000000008 */
[----:B------:R-:W-:Y:S01]  /*1800*/  HSETP2.BF16_V2.GT.AND P6, PT, R16.H0_H0, R2.H0_H0, PT ;  /* 0x2000000210007234 */ /* 0x000fe20003fc4802 */
[----:B------:R0:W-:-:S12]  /*1810*/  @P0 STL [R1+0x40], R4 ;  /* 0x0000400401000387 */ /* 0x0001d80000100800 */
[----:B0-----:R-:W-:Y:S01]  /*1820*/  @P6 VIADD R4, R6, 0x7 ;  /* 0x0000000706046836 */ /* 0x001fe20000000000 */
[----:B------:R1:W-:Y:S01]  /*1830*/  @P6 STL.U16 [R1], R16 ;  /* 0x0000001001006387 */ /* 0x0003e20000100400 */
[----:B------:R-:W-:Y:S01]  /*1840*/  @P6 PRMT R8, R16, 0x7610, R8 ;  /* 0x0000761010086816 */ /* 0x000fe20000000008 */
[----:B------:R-:W-:Y:S01]  /*1850*/  VIADD R6, R6, 0x8 ;  /* 0x0000000806067836 */ /* 0x000fe20000000000 */
[----:B------:R-:W-:Y:S01]  /*1860*/  @P6 PRMT R2, R16, 0x7610, R2 ;  /* 0x0000761010026816 */ /* 0x000fe20000000002 */
[----:B------:R1:W-:Y:S06]  /*1870*/  @P6 STL [R1+0x40], R4 ;  /* 0x0000400401006387 */ /* 0x0003ec0000100800 */
.L_x_20:
[----:B------:R-:W-:Y:S05]  /*1880*/  BRA.U !UP1, `(.L_x_10) ;  /* 0x0000000109d07547 */ /* 0x000fea000b800000 */
[----:B------:R-:W-:Y:S02]  /*1890*/  UISETP.GE.U32.AND UP0, UPT, UR6, 0x4, UPT ;  /* 0x000000040600788c */ /* 0x000fe4000bf06070 */
[----:B------:R-:W-:-:S04]  /*18a0*/  ULOP3.LUT UR5, UR5, 0x3, URZ, 0xc0, !UPT ;  /* 0x0000000305057892 */ /* 0x000fc8000f8ec0ff */
[----:B------:R-:W-:-:S03]  /*18b0*/  UISETP.NE.AND UP1, UPT, UR5, URZ, UPT ;  /* 0x000000ff0500728c */ /* 0x000fc6000bf25270 */
[----:B------:R-:W-:Y:S08]  /*18c0*/  BRA.U !UP0, `(.L_x_21) ;  /* 0x0000000108807547 */ /* 0x000ff0000b800000 */
[----:B------:R-:W2:Y:S01]  /*18d0*/  LDC.64 R10, c[0x0][0x380] ;  /* 0x0000e000ff0a7b82 */ /* 0x000ea20000000a00 */
[----:B------:R-:W-:-:S04]  /*18e0*/  IMAD.IADD R3, R17, 0x1, R6 ;  /* 0x0000000111037824 */ /* 0x000fc800078e0206 */
[----:B--2---:R-:W-:-:S05]  /*18f0*/  IMAD.WIDE R10, R3, 0x2, R10 ;  /* 0x00000002030a7825 */ /* 0x004fca00078e020a */
[----:B------:R-:W2:Y:S04]  /*1900*/  LDG.E.U16 R3, desc[UR12][R10.64] ;  /* 0x0000000c0a037981 */ /* 0x000ea8000c1e1500 */
[----:B------:R-:W3:Y:S04]  /*1910*/  LDG.E.U16 R5, desc[UR12][R10.64+0x2] ;  /* 0x0000020c0a057981 */ /* 0x000ee8000c1e1500 */
[----:B------:R-:W4:Y:S04]  /*1920*/  LDG.E.U16 R7, desc[UR12][R10.64+0x4] ;  /* 0x0000040c0a077981 */ /* 0x000f28000c1e1500 */
[----:B------:R-:W5:Y:S01]  /*1930*/  LDG.E.U16 R9, desc[UR12][R10.64+0x6] ;  /* 0x0000060c0a097981 */ /* 0x000f62000c1e1500 */
[----:B--2---:R-:W-:-:S13]  /*1940*/  HSETP2.BF16_V2.GT.AND P0, PT, R3.H0_H0, R2.H0_H0, PT ;  /* 0x2000000203007234 */ /* 0x004fda0003f04802 */
[C---:B------:R-:W-:Y:S01]  /*1950*/  @P0 PRMT R2, R3.reuse, 0x7610, R2 ;  /* 0x0000761003020816 */ /* 0x040fe20000000002 */
[----:B01----:R-:W-:Y:S01]  /*1960*/  @P0 IMAD.MOV.U32 R4, RZ, RZ, R6 ;  /* 0x000000ffff040224 */ /* 0x003fe200078e0006 */
        /* <DEDUP_REMOVED lines=16> */
[C---:B0-----:R-:W-:Y:S01]  /*1a70*/  @P3 VIADD R4, R6.reuse, 0x3 ;  /* 0x0000000306043836 */ /* 0x041fe20000000000 */
[----:B------:R2:W-:Y:S01]  /*1a80*/  @P3 STL.U16 [R1], R9 ;  /* 0x0000000901003387 */ /* 0x0005e20000100400 */
[C---:B------:R-:W-:Y:S01]  /*1a90*/  @P3 PRMT R8, R9.reuse, 0x7610, R8 ;  /* 0x0000761009083816 */ /* 0x040fe20000000008 */
[----:B------:R-:W-:Y:S01]  /*1aa0*/  VIADD R6, R6, 0x4 ;  /* 0x0000000406067836 */ /* 0x000fe20000000000 */
[----:B------:R-:W-:Y:S01]  /*1ab0*/  @P3 PRMT R2, R9, 0x7610, R2 ;  /* 0x0000761009023816 */ /* 0x000fe20000000002 */
[----:B------:R2:W-:Y:S06]  /*1ac0*/  @P3 STL [R1+0x40], R4 ;  /* 0x0000400401003387 */ /* 0x0005ec0000100800 */
.L_x_21:
[----:B------:R-:W-:Y:S05]  /*1ad0*/  BRA.U !UP1, `(.L_x_10) ;  /* 0x00000001093c7547 */ /* 0x000fea000b800000 */
[----:B------:R-:W3:Y:S01]  /*1ae0*/  LDC.64 R10, c[0x0][0x380] ;  /* 0x0000e000ff0a7b82 */ /* 0x000ee20000000a00 */
[----:B------:R-:W-:-:S05]  /*1af0*/  UMOV UR4, URZ ;  /* 0x000000ff00047c82 */ /* 0x000fca0008000000 */
.L_x_22:
[----:B------:R-:W-:-:S04]  /*1b00*/  IMAD.IADD R15, R17, 0x1, R6 ;  /* 0x00000001110f7824 */ /* 0x000fc800078e0206 */
[----:B---3--:R-:W-:-:S06]  /*1b10*/  IMAD.WIDE R14, R15, 0x2, R10 ;  /* 0x000000020f0e7825 */ /* 0x008fcc00078e020a */
[----:B------:R-:W3:Y:S01]  /*1b20*/  LDG.E.U16 R15, desc[UR12][R14.64] ;  /* 0x0000000c0e0f7981 */ /* 0x000ee2000c1e1500 */
[----:B------:R-:W-:-:S04]  /*1b30*/  UIADD3 UR4, UPT, UPT, UR4, 0x1, URZ ;  /* 0x0000000104047890 */ /* 0x000fc8000fffe0ff */
[----:B------:R-:W-:Y:S01]  /*1b40*/  UISETP.NE.AND UP0, UPT, UR4, UR5, UPT ;  /* 0x000000050400728c */ /* 0x000fe2000bf05270 */
[----:B---3--:R-:W-:-:S05]  /*1b50*/  HSETP2.BF16_V2.GT.AND P0, PT, R15.H0_H0, R2.H0_H0, PT ;  /* 0x200000020f007234 */ /* 0x008fca0003f04802 */
[----:B012---:R-:W-:Y:S01]  /*1b60*/  SEL R4, R4, R6, !P0 ;  /* 0x0000000604047207 */ /* 0x007fe20004000000 */
[----:B------:R-:W-:Y:S01]  /*1b70*/  VIADD R6, R6, 0x1 ;  /* 0x0000000106067836 */ /* 0x000fe20000000000 */
[-C--:B------:R-:W-:Y:S02]  /*1b80*/  SEL R8, R8, R15.reuse, !P0 ;  /* 0x0000000f08087207 */ /* 0x080fe40004000000 */
[----:B------:R-:W-:Y:S01]  /*1b90*/  SEL R2, R2, R15, !P0 ;  /* 0x0000000f02027207 */ /* 0x000fe20004000000 */
[----:B------:R-:W-:Y:S06]  /*1ba0*/  BRA.U UP0, `(.L_x_22) ;  /* 0xfffffffd00d47547 */ /* 0x000fec000b83ffff */
[----:B------:R3:W-:Y:S04]  /*1bb0*/  STL.U16 [R1], R8 ;  /* 0x0000000801007387 */ /* 0x0007e80000100400 */
[----:B------:R3:W-:Y:S02]  /*1bc0*/  STL [R1+0x40], R4 ;  /* 0x0000400401007387 */ /* 0x0007e40000100800 */
.L_x_10:
[----:B------:R-:W4:Y:S02]  /*1bd0*/  LDC R2, c[0x0][0x388] ;  /* 0x0000e200ff027b82 */ /* 0x000f240000000800 */
[----:B----4-:R-:W-:-:S13]  /*1be0*/  ISETP.GE.AND P0, PT, R2, 0x1, PT ;  /* 0x000000010200780c */ /* 0x010fda0003f06270 */
[----:B------:R-:W-:Y:S05]  /*1bf0*/  @!P0 EXIT ;  /* 0x000000000000894d */ /* 0x000fea0003800000 */
[C---:B------:R-:W-:Y:S01]  /*1c00*/  ISETP.GE.U32.AND P0, PT, R2.reuse, 0x10, PT ;  /* 0x000000100200780c */ /* 0x040fe20003f06070 */
[----:B------:R-:W-:Y:S01]  /*1c10*/  IMAD R3, R13, R2, RZ ;  /* 0x000000020d037224 */ /* 0x000fe200078e02ff */
[----:B------:R-:W-:Y:S01]  /*1c20*/  LOP3.LUT R31, R2, 0xf, RZ, 0xc0, !PT ;  /* 0x0000000f021f7812 */ /* 0x000fe200078ec0ff */
[----:B------:R-:W-:-:S03]  /*1c30*/  IMAD.MOV.U32 R24, RZ, RZ, RZ ;  /* 0x000000ffff187224 */ /* 0x000fc600078e00ff */
[----:B------:R-:W-:-:S07]  /*1c40*/  ISETP.NE.AND P1, PT, R31, RZ, PT ;  /* 0x000000ff1f00720c */ /* 0x000fce0003f25270 */
[----:B------:R-:W-:Y:S06]  /*1c50*/  @!P0 BRA `(.L_x_23) ;  /* 0x0000000400488947 */ /* 0x000fec0003800000 */
[----:B------:R-:W4:Y:S01]  /*1c60*/  LDCU.128 UR8, c[0x0][0x390] ;  /* 0x00007200ff0877ac */ /* 0x000f220008000c00 */
[----:B------:R-:W-:Y:S01]  /*1c70*/  LOP3.LUT R24, R2, 0x7ffffff0, RZ, 0xc0, !PT ;  /* 0x7ffffff002187812 */ /* 0x000fe200078ec0ff */
[----:B------:R-:W-:-:S04]  /*1c80*/  IMAD.MOV.U32 R29, RZ, RZ, R3 ;  /* 0x000000ffff1d7224 */ /* 0x000fc800078e0003 */
[----:B------:R-:W-:Y:S01]  /*1c90*/  IMAD.MOV R30, RZ, RZ, -R24 ;  /* 0x000000ffff1e7224 */ /* 0x000fe200078e0a18 */
[----:B----4-:R-:W-:Y:S02]  /*1ca0*/  UIADD3 UR6, UP0, UPT, UR8, 0x10, URZ ;  /* 0x0000001008067890 */ /* 0x010fe4000ff1e0ff */
[----:B------:R-:W-:Y:S02]  /*1cb0*/  UIADD3 UR4, UP1, UPT, UR10, 0x20, URZ ;  /* 0x000000200a047890 */ /* 0x000fe4000ff3e0ff */
[----:B------:R-:W-:Y:S02]  /*1cc0*/  UIADD3.X UR7, UPT, UPT, URZ, UR9, URZ, UP0, !UPT ;  /* 0x00000009ff077290 */ /* 0x000fe400087fe4ff */
[----:B------:R-:W-:-:S12]  /*1cd0*/  UIADD3.X UR5, UPT, UPT, URZ, UR11, URZ, UP1, !UPT ;  /* 0x0000000bff057290 */ /* 0x000fd80008ffe4ff */
.L_x_24:
[----:B0-23--:R-:W2:Y:S04]  /*1ce0*/  LDL.128 R8, [R28+-0x20] ;  /* 0xffffe0001c087983 */ /* 0x00dea80000100c00 */
[----:B-1----:R-:W3:Y:S01]  /*1cf0*/  LDL.128 R16, [R26+-0x10] ;  /* 0xfffff0001a107983 */ /* 0x002ee20000100c00 */
[----:B------:R-:W-:Y:S02]  /*1d00*/  IMAD.U32 R34, RZ, RZ, UR6 ;  /* 0x00000006ff227e24 */ /* 0x000fe4000f8e00ff */
[----:B------:R-:W-:Y:S01]  /*1d10*/  IMAD.U32 R35, RZ, RZ, UR7 ;  /* 0x00000007ff237e24 */ /* 0x000fe2000f8e00ff */
[----:B------:R-:W4:Y:S01]  /*1d20*/  LDL.128 R4, [R28+-0x10] ;  /* 0xfffff0001c047983 */ /* 0x000f220000100c00 */
[----:B------:R-:W-:Y:S02]  /*1d30*/  IMAD.U32 R32, RZ, RZ, UR4 ;  /* 0x00000004ff207e24 */ /* 0x000fe4000f8e00ff */
[----:B------:R-:W-:-:S02]  /*1d40*/  IMAD.U32 R33, RZ, RZ, UR5 ;  /* 0x00000005ff217e24 */ /* 0x000fc4000f8e00ff */
[----:B------:R-:W-:-:S04]  /*1d50*/  IMAD.WIDE R34, R29, 0x2, R34 ;  /* 0x000000021d227825 */ /* 0x000fc800078e0222 */
[----:B------:R-:W-:-:S04]  /*1d60*/  IMAD.WIDE R32, R29, 0x4, R32 ;  /* 0x000000041d207825 */ /* 0x000fc800078e0220 */
[C-C-:B--2---:R-:W-:Y:S02]  /*1d70*/  IMAD.IADD R13, R25.reuse, 0x1, R8.reuse ;  /* 0x00000001190d7824 */ /* 0x144fe400078e0208 */
[C---:B------:R-:W-:Y:S01]  /*1d80*/  IMAD.IADD R9, R25.reuse, 0x1, R9 ;  /* 0x0000000119097824 */ /* 0x040fe200078e0209 */
[----:B---3--:R-:W-:Y:S01]  /*1d90*/  PRMT R8, R16, 0x7632, R8 ;  /* 0x0000763210087816 */ /* 0x008fe20000000008 */
[----:B------:R-:W-:Y:S01]  /*1da0*/  STG.E.U16 desc[UR12][R34.64+-0x10], R16 ;  /* 0xfffff01022007986 */ /* 0x000fe2000c10150c */
[----:B------:R-:W-:Y:S01]  /*1db0*/  IMAD.IADD R21, R25, 0x1, R10 ;  /* 0x0000000119157824 */ /* 0x000fe200078e020a */
[----:B------:R-:W-:Y:S01]  /*1dc0*/  PRMT R20, R17, 0x7632, R20 ;  /* 0x0000763211147816 */ /* 0x000fe20000000014 */
[C---:B------:R-:W-:Y:S01]  /*1dd0*/  IMAD.IADD R23, R25.reuse, 0x1, R11 ;  /* 0x0000000119177824 */ /* 0x040fe200078e020b */
[----:B------:R0:W-:Y:S01]  /*1de0*/  STG.E desc[UR12][R32.64+-0x20], R13 ;  /* 0xffffe00d20007986 */ /* 0x0001e2000c10190c */
[C-C-:B----4-:R-:W-:Y:S01]  /*1df0*/  IMAD.IADD R37, R25.reuse, 0x1, R4.reuse ;  /* 0x0000000119257824 */ /* 0x150fe200078e0204 */
[----:B------:R-:W-:Y:S01]  /*1e00*/  PRMT R4, R18, 0x7632, R4 ;  /* 0x0000763212047816 */ /* 0x000fe20000000004 */
[C---:B------:R-:W-:Y:S01]  /*1e10*/  IMAD.IADD R5, R25.reuse, 0x1, R5 ;  /* 0x0000000119057824 */ /* 0x040fe200078e0205 */
[----:B------:R-:W-:Y:S04]  /*1e20*/  STG.E.U16 desc[UR12][R34.64+-0xe], R8 ;  /* 0xfffff20822007986 */ /* 0x000fe8000c10150c */
[----:B------:R1:W-:Y:S04]  /*1e30*/  STG.E desc[UR12][R32.64+-0x1c], R9 ;  /* 0xffffe40920007986 */ /* 0x0003e8000c10190c */
[----:B0-----:R-:W2:Y:S04]  /*1e40*/  LDL.128 R12, [R28] ;  /* 0x000000001c0c7983 */ /* 0x001ea80000100c00 */
[----:B------:R0:W-:Y:S04]  /*1e50*/  STG.E.U16 desc[UR12][R34.64+-0xc], R17 ;  /* 0xfffff41122007986 */ /* 0x0001e8000c10150c */
[----:B-1----:R1:W3:Y:S04]  /*1e60*/  LDL.128 R8, [R26] ;  /* 0x000000001a087983 */ /* 0x0022e80000100c00 */
[----:B------:R-:W-:Y:S04]  /*1e70*/  STG.E desc[UR12][R32.64+-0x18], R21 ;  /* 0xffffe81520007986 */ /* 0x000fe8000c10190c */
[----:B------:R-:W-:Y:S04]  /*1e80*/  STG.E.U16 desc[UR12][R34.64+-0xa], R20 ;  /* 0xfffff61422007986 */ /* 0x000fe8000c10150c */
[----:B------:R4:W-:Y:S01]  /*1e90*/  STG.E desc[UR12][R32.64+-0x14], R23 ;  /* 0xffffec1720007986 */ /* 0x0009e2000c10190c */
[----:B0-----:R-:W-:-:S03]  /*1ea0*/  IMAD.IADD R17, R25, 0x1, R6 ;  /* 0x0000000119117824 */ /* 0x001fc600078e0206 */
[----:B----4-:R0:W4:Y:S01]  /*1eb0*/  LDL.128 R20, [R28+0x10] ;  /* 0x000010001c147983 */ /* 0x0101220000100c00 */
[----:B------:R-:W-:Y:S01]  /*1ec0*/  PRMT R6, R19, 0x7632, R6 ;  /* 0x0000763213067816 */ /* 0x000fe20000000006 */
[----:B------:R-:W-:Y:S02]  /*1ed0*/  IMAD.IADD R7, R25, 0x1, R7 ;  /* 0x0000000119077824 */ /* 0x000fe400078e0207 */
[----:B------:R-:W-:Y:S04]  /*1ee0*/  STG.E.U16 desc[UR12][R34.64+-0x8], R18 ;  /* 0xfffff81222007986 */ /* 0x000fe8000c10150c */
[----:B------:R2:W-:Y:S04]  /*1ef0*/  STG.E desc[UR12][R32.64+-0x10], R37 ;  /* 0xfffff02520007986 */ /* 0x0005e8000c10190c */
[----:B------:R-:W-:Y:S01]  /*1f00*/  STG.E.U16 desc[UR12][R34.64+-0x6], R4 ;  /* 0xfffffa0422007986 */ /* 0x000fe2000c10150c */
[----:B------:R-:W-:-:S03]  /*1f10*/  VIADD R30, R30, 0x10 ;  /* 0x000000101e1e7836 */ /* 0x000fc60000000000 */
[----:B------:R5:W-:Y:S04]  /*1f20*/  STG.E desc[UR12][R32.64+-0xc], R5 ;  /* 0xfffff40520007986 */ /* 0x000be8000c10190c */
[----:B------:R-:W-:Y:S04]  /*1f30*/  STG.E.U16 desc[UR12][R34.64+-0x4], R19 ;  /* 0xfffffc1322007986 */ /* 0x000fe8000c10150c */
[----:B------:R3:W-:Y:S04]  /*1f40*/  STG.E desc[UR12][R32.64+-0x8], R17 ;  /* 0xfffff81120007986 */ /* 0x0007e8000c10190c */
[----:B------:R3:W-:Y:S04]  /*1f50*/  STG.E.U16 desc[UR12][R34.64+-0x2], R6 ;  /* 0xfffffe0622007986 */ /* 0x0007e8000c10150c */
[----:B------:R4:W-:Y:S01]  /*1f60*/  STG.E desc[UR12][R32.64+-0x4], R7 ;  /* 0xfffffc0720007986 */ /* 0x0009e2000c10190c */
[----:B------:R-:W-:Y:S01]  /*1f70*/  ISETP.NE.AND P0, PT, R30, RZ, PT ;  /* 0x000000ff1e00720c */ /* 0x000fe20003f05270 */
[----:B-1----:R-:W-:-:S02]  /*1f80*/  VIADD R26, R26, 0x20 ;  /* 0x000000201a1a7836 */ /* 0x002fc40000000000 */
[----:B0-----:R-:W-:Y:S02]  /*1f90*/  VIADD R28, R28, 0x40 ;  /* 0x000000401c1c7836 */ /* 0x001fe40000000000 */
[----:B------:R-:W-:Y:S02]  /*1fa0*/  VIADD R29, R29, 0x10 ;  /* 0x000000101d1d7836 */ /* 0x000fe40000000000 */
[C---:B--2---:R-:W-:Y:S02]  /*1fb0*/  IMAD.IADD R37, R25.reuse, 0x1, R12 ;  /* 0x0000000119257824 */ /* 0x044fe400078e020c */
[C---:B------:R-:W-:Y:S02]  /*1fc0*/  IMAD.IADD R13, R25.reuse, 0x1, R13 ;  /* 0x00000001190d7824 */ /* 0x040fe400078e020d */
[----:B-----5:R-:W-:Y:S01]  /*1fd0*/  IMAD.IADD R5, R25, 0x1, R14 ;  /* 0x0000000119057824 */ /* 0x020fe200078e020e */
[----:B---3--:R-:W-:Y:S01]  /*1fe0*/  PRMT R4, R8, 0x7632, R4 ;  /* 0x0000763208047816 */ /* 0x008fe20000000004 */
[----:B------:R-:W-:Y:S01]  /*1ff0*/  STG.E.U16 desc[UR12][R34.64], R8 ;  /* 0x0000000822007986 */ /* 0x000fe2000c10150c */
[----:B------:R-:W-:Y:S01]  /*2000*/  PRMT R17, R9, 0x7632, R17 ;  /* 0x0000763209117816 */ /* 0x000fe20000000011 */
[----:B------:R-:W-:-:S02]  /*2010*/  IMAD.IADD R15, R25, 0x1, R15 ;  /* 0x00000001190f7824 */ /* 0x000fc400078e020f */
[----:B------:R-:W-:Y:S01]  /*2020*/  STG.E desc[UR12][R32.64], R37 ;  /* 0x0000002520007986 */ /* 0x000fe2000c10190c */
[----:B------:R-:W-:-:S03]  /*2030*/  PRMT R6, R10, 0x7632, R6 ;  /* 0x000076320a067816 */ /* 0x000fc60000000006 */
[----:B------:R0:W-:Y:S04]  /*2040*/  STG.E.U16 desc[UR12][R34.64+0x2], R4 ;  /* 0x0000020422007986 */ /* 0x0001e8000c10150c */
[----:B------:R1:W-:Y:S04]  /*2050*/  STG.E desc[UR12][R32.64+0x4], R13 ;  /* 0x0000040d20007986 */ /* 0x0003e8000c10190c */
[----:B------:R2:W-:Y:S04]  /*2060*/  STG.E.U16 desc[UR12][R34.64+0x4], R9 ;  /* 0x0000040922007986 */ /* 0x0005e8000c10150c */
[----:B------:R2:W-:Y:S01]  /*2070*/  STG.E desc[UR12][R32.64+0x8], R5 ;  /* 0x0000080520007986 */ /* 0x0005e2000c10190c */
[----:B----4-:R-:W-:-:S03]  /*2080*/  IMAD.IADD R7, R25, 0x1, R20 ;  /* 0x0000000119077824 */ /* 0x010fc600078e0214 */
[----:B------:R2:W-:Y:S01]  /*2090*/  STG.E.U16 desc[UR12][R34.64+0x6], R17 ;  /* 0x0000061122007986 */ /* 0x0005e2000c10150c */
[----:B------:R-:W-:Y:S01]  /*20a0*/  IMAD.IADD R21, R25, 0x1, R21 ;  /* 0x0000000119157824 */ /* 0x000fe200078e0215 */
[----:B0-----:R-:W-:Y:S01]  /*20b0*/  PRMT R4, R11, 0x7632, R4 ;  /* 0x000076320b047816 */ /* 0x001fe20000000004 */
[C---:B-1----:R-:W-:Y:S01]  /*20c0*/  IMAD.IADD R13, R25.reuse, 0x1, R22 ;  /* 0x00000001190d7824 */ /* 0x042fe200078e0216 */
[----:B------:R2:W-:Y:S01]  /*20d0*/  STG.E desc[UR12][R32.64+0xc], R15 ;  /* 0x00000c0f20007986 */ /* 0x0005e2000c10190c */
[----:B------:R-:W-:-:S03]  /*20e0*/  IMAD.IADD R23, R25, 0x1, R23 ;  /* 0x0000000119177824 */ /* 0x000fc600078e0217 */
[----:B------:R2:W-:Y:S04]  /*20f0*/  STG.E.U16 desc[UR12][R34.64+0x8], R10 ;  /* 0x0000080a22007986 */ /* 0x0005e8000c10150c */
[----:B------:R2:W-:Y:S04]  /*2100*/  STG.E desc[UR12][R32.64+0x10], R7 ;  /* 0x0000100720007986 */ /* 0x0005e8000c10190c */
[----:B------:R2:W-:Y:S04]  /*2110*/  STG.E.U16 desc[UR12][R34.64+0xa], R6 ;  /* 0x00000a0622007986 */ /* 0x0005e8000c10150c */
[----:B------:R2:W-:Y:S04]  /*2120*/  STG.E desc[UR12][R32.64+0x14], R21 ;  /* 0x0000141520007986 */ /* 0x0005e8000c10190c */
[----:B------:R2:W-:Y:S04]  /*2130*/  STG.E.U16 desc[UR12][R34.64+0xc], R11 ;  /* 0x00000c0b22007986 */ /* 0x0005e8000c10150c */
[----:B------:R2:W-:Y:S04]  /*2140*/  STG.E desc[UR12][R32.64+0x18], R13 ;  /* 0x0000180d20007986 */ /* 0x0005e8000c10190c */
[----:B------:R2:W-:Y:S04]  /*2150*/  STG.E.U16 desc[UR12][R34.64+0xe], R4 ;  /* 0x00000e0422007986 */ /* 0x0005e8000c10150c */
[----:B------:R2:W-:Y:S01]  /*2160*/  STG.E desc[UR12][R32.64+0x1c], R23 ;  /* 0x00001c1720007986 */ /* 0x0005e2000c10190c */
[----:B------:R-:W-:Y:S05]  /*2170*/  @P0 BRA `(.L_x_24) ;  /* 0xfffffff800d80947 */ /* 0x000fea000383ffff */
.L_x_23:
[----:B------:R-:W-:Y:S05]  /*2180*/  @!P1 EXIT ;  /* 0x000000000000994d */ /* 0x000fea0003800000 */
[----:B------:R-:W-:Y:S02]  /*2190*/  ISETP.GE.U32.AND P0, PT, R31, 0x8, PT ;  /* 0x000000081f00780c */ /* 0x000fe40003f06070 */
[----:B------:R-:W-:-:S04]  /*21a0*/  LOP3.LUT R20, R2, 0x7, RZ, 0xc0, !PT ;  /* 0x0000000702147812 */ /* 0x000fc800078ec0ff */
[----:B------:R-:W-:-:S07]  /*21b0*/  ISETP.NE.AND P1, PT, R20, RZ, PT ;  /* 0x000000ff1400720c */ /* 0x000fce0003f25270 */
[----:B------:R-:W-:Y:S06]  /*21c0*/  @!P0 BRA `(.L_x_25) ;  /* 0x0000000000ac8947 */ /* 0x000fec0003800000 */
[C---:B------:R-:W-:Y:S01]  /*21d0*/  IMAD R26, R24.reuse, 0x2, R27 ;  /* 0x00000002181a7824 */ /* 0x040fe200078e021b */
[----:B------:R-:W4:Y:S01]  /*21e0*/  LDC.64 R18, c[0x0][0x390] ;  /* 0x0000e400ff127b82 */ /* 0x000f220000000a00 */
[----:B------:R-:W-:-:S03]  /*21f0*/  IMAD R28, R24, 0x4, R0 ;  /* 0x00000004181c7824 */ /* 0x000fc600078e0200 */
[----:B--2---:R-:W2:Y:S04]  /*2200*/  LDL.64 R14, [R26] ;  /* 0x000000001a0e7983 */ /* 0x004ea80000100a00 */
[----:B01-3--:R-:W3:Y:S01]  /*2210*/  LDL.128 R4, [R28] ;  /* 0x000000001c047983 */ /* 0x00bee20000100c00 */
[----:B------:R-:W0:Y:S03]  /*2220*/  LDC.64 R16, c[0x0][0x398] ;  /* 0x0000e600ff107b82 */ /* 0x000e260000000a00 */
[----:B------:R-:W5:Y:S04]  /*2230*/  LDL.64 R12, [R26+0x8] ;  /* 0x000008001a0c7983 */ /* 0x000f680000100a00 */
[----:B------:R-:W5:Y:S01]  /*2240*/  LDL.128 R8, [R28+0x10] ;  /* 0x000010001c087983 */ /* 0x000f620000100c00 */
[----:B------:R-:W-:-:S02]  /*2250*/  IMAD.IADD R21, R3, 0x1, R24 ;  /* 0x0000000103157824 */ /* 0x000fc400078e0218 */
[----:B------:R-:W-:Y:S02]  /*2260*/  VIADD R24, R24, 0x8 ;  /* 0x0000000818187836 */ /* 0x000fe40000000000 */
[----:B----4-:R-:W-:-:S04]  /*2270*/  IMAD.WIDE R18, R21, 0x2, R18 ;  /* 0x0000000215127825 */ /* 0x010fc800078e0212 */
[----:B0-----:R-:W-:Y:S01]  /*2280*/  IMAD.WIDE R16, R21, 0x4, R16 ;  /* 0x0000000415107825 */ /* 0x001fe200078e0210 */
[C---:B--2---:R-:W-:Y:S02]  /*2290*/  PRMT R22, R14.reuse, 0x7610, R22 ;  /* 0x000076100e167816 */ /* 0x044fe40000000016 */
[----:B------:R-:W-:Y:S01]  /*22a0*/  PRMT R14, R14, 0x7632, R14 ;  /* 0x000076320e0e7816 */ /* 0x000fe2000000000e */
[----:B---3--:R-:W-:Y:S01]  /*22b0*/  IMAD.IADD R21, R25, 0x1, R4 ;  /* 0x0000000119157824 */ /* 0x008fe200078e0204 */
[----:B------:R-:W-:Y:S01]  /*22c0*/  PRMT R23, R15, 0x7610, R23 ;  /* 0x000076100f177816 */ /* 0x000fe20000000017 */
[C---:B------:R-:W-:Y:S01]  /*22d0*/  IMAD.IADD R5, R25.reuse, 0x1, R5 ;  /* 0x0000000119057824 */ /* 0x040fe200078e0205 */
[----:B------:R0:W-:Y:S01]  /*22e0*/  STG.E.U16 desc[UR12][R18.64], R22 ;  /* 0x0000001612007986 */ /* 0x0001e2000c10150c */
[--C-:B------:R-:W-:Y:S01]  /*22f0*/  IMAD.IADD R29, R25, 0x1, R6.reuse ;  /* 0x00000001191d7824 */ /* 0x100fe200078e0206 */
[----:B------:R-:W-:Y:S01]  /*2300*/  PRMT R15, R15, 0x7632, R15 ;  /* 0x000076320f0f7816 */ /* 0x000fe2000000000f */
[----:B------:R-:W-:Y:S01]  /*2310*/  IMAD.IADD R7, R25, 0x1, R7 ;  /* 0x0000000119077824 */ /* 0x000fe200078e0207 */
[----:B------:R-:W-:Y:S01]  /*2320*/  STG.E desc[UR12][R16.64], R21 ;  /* 0x0000001510007986 */ /* 0x000fe2000c10190c */
[----:B-----5:R-:W-:Y:S01]  /*2330*/  PRMT R6, R13, 0x7610, R6 ;  /* 0x000076100d067816 */ /* 0x020fe20000000006 */
[C---:B------:R-:W-:Y:S01]  /*2340*/  IMAD.IADD R9, R25.reuse, 0x1, R9 ;  /* 0x0000000119097824 */ /* 0x040fe200078e0209 */
[----:B------:R-:W-:Y:S01]  /*2350*/  PRMT R4, R12, 0x7632, R4 ;  /* 0x000076320c047816 */ /* 0x000fe20000000004 */
[----:B------:R-:W-:Y:S01]  /*2360*/  STG.E.U16 desc[UR12][R18.64+0x2], R14 ;  /* 0x0000020e12007986 */ /* 0x000fe2000c10150c */
[----:B------:R-:W-:-:S03]  /*2370*/  IMAD.IADD R11, R25, 0x1, R11 ;  /* 0x00000001190b7824 */ /* 0x000fc600078e020b */
[----:B------:R1:W-:Y:S01]  /*2380*/  STG.E desc[UR12][R16.64+0x4], R5 ;  /* 0x0000040510007986 */ /* 0x0003e2000c10190c */
[----:B0-----:R-:W-:Y:S01]  /*2390*/  PRMT R22, R13, 0x7632, R22 ;  /* 0x000076320d167816 */ /* 0x001fe20000000016 */
[C---:B------:R-:W-:Y:S02]  /*23a0*/  IMAD.IADD R13, R25.reuse, 0x1, R8 ;  /* 0x00000001190d7824 */ /* 0x040fe400078e0208 */
[----:B------:R4:W-:Y:S04]  /*23b0*/  STG.E.U16 desc[UR12][R18.64+0x4], R23 ;  /* 0x0000041712007986 */ /* 0x0009e8000c10150c */
[----:B------:R4:W-:Y:S04]  /*23c0*/  STG.E desc[UR12][R16.64+0x8], R29 ;  /* 0x0000081d10007986 */ /* 0x0009e8000c10190c */
[----:B------:R4:W-:Y:S01]  /*23d0*/  STG.E.U16 desc[UR12][R18.64+0x6], R15 ;  /* 0x0000060f12007986 */ /* 0x0009e2000c10150c */
[----:B-1----:R-:W-:-:S03]  /*23e0*/  IMAD.IADD R5, R25, 0x1, R10 ;  /* 0x0000000119057824 */ /* 0x002fc600078e020a */
[----:B------:R4:W-:Y:S04]  /*23f0*/  STG.E desc[UR12][R16.64+0xc], R7 ;  /* 0x00000c0710007986 */ /* 0x0009e8000c10190c */
[----:B------:R4:W-:Y:S04]  /*2400*/  STG.E.U16 desc[UR12][R18.64+0x8], R12 ;  /* 0x0000080c12007986 */ /* 0x0009e8000c10150c */
[----:B------:R4:W-:Y:S04]  /*2410*/  STG.E desc[UR12][R16.64+0x10], R13 ;  /* 0x0000100d10007986 */ /* 0x0009e8000c10190c */
[----:B------:R4:W-:Y:S04]  /*2420*/  STG.E.U16 desc[UR12][R18.64+0xa], R4 ;  /* 0x00000a0412007986 */ /* 0x0009e8000c10150c */
[----:B------:R4:W-:Y:S04]  /*2430*/  STG.E desc[UR12][R16.64+0x14], R9 ;  /* 0x0000140910007986 */ /* 0x0009e8000c10190c */
[----:B------:R4:W-:Y:S04]  /*2440*/  STG.E.U16 desc[UR12][R18.64+0xc], R6 ;  /* 0x00000c0612007986 */ /* 0x0009e8000c10150c */
[----:B------:R4:W-:Y:S04]  /*2450*/  STG.E desc[UR12][R16.64+0x18], R5 ;  /* 0x0000180510007986 */ /* 0x0009e8000c10190c */
[----:B------:R4:W-:Y:S04]  /*2460*/  STG.E.U16 desc[UR12][R18.64+0xe], R22 ;  /* 0x00000e1612007986 */ /* 0x0009e8000c10150c */
[----:B------:R4:W-:Y:S02]  /*2470*/  STG.E desc[UR12][R16.64+0x1c], R11 ;  /* 0x00001c0b10007986 */ /* 0x0009e4000c10190c */
.L_x_25:
[----:B------:R-:W-:Y:S05]  /*2480*/  @!P1 EXIT ;  /* 0x000000000000994d */ /* 0x000fea0003800000 */
[----:B------:R-:W-:Y:S02]  /*2490*/  ISETP.GE.U32.AND P0, PT, R20, 0x4, PT ;  /* 0x000000041400780c */ /* 0x000fe40003f06070 */
[----:B------:R-:W-:-:S04]  /*24a0*/  LOP3.LUT R2, R2, 0x3, RZ, 0xc0, !PT ;  /* 0x0000000302027812 */ /* 0x000fc800078ec0ff */
[----:B------:R-:W-:-:S07]  /*24b0*/  ISETP.NE.AND P1, PT, R2, RZ, PT ;  /* 0x000000ff0200720c */ /* 0x000fce0003f25270 */
[----:B------:R-:W-:Y:S06]  /*24c0*/  @!P0 BRA `(.L_x_26) ;  /* 0x0000000000688947 */ /* 0x000fec0003800000 */
[C---:B------:R-:W-:Y:S01]  /*24d0*/  IMAD R14, R24.reuse, 0x2, R27 ;  /* 0x00000002180e7824 */ /* 0x040fe200078e021b */
[----:B--2-4-:R-:W2:Y:S01]  /*24e0*/  LDC.64 R10, c[0x0][0x390] ;  /* 0x0000e400ff0a7b82 */ /* 0x014ea20000000a00 */
[----:B01-3--:R-:W-:-:S03]  /*24f0*/  IMAD R4, R24, 0x4, R0 ;  /* 0x0000000418047824 */ /* 0x00bfc600078e0200 */
[----:B------:R-:W3:Y:S04]  /*2500*/  LDL.64 R8, [R14] ;  /* 0x000000000e087983 */ /* 0x000ee80000100a00 */
[----:B------:R-:W4:Y:S01]  /*2510*/  LDL.128 R4, [R4] ;  /* 0x0000000004047983 */ /* 0x000f220000100c00 */
[----:B------:R-:W0:Y:S01]  /*2520*/  LDC.64 R12, c[0x0][0x398] ;  /* 0x0000e600ff0c7b82 */ /* 0x000e220000000a00 */
[----:B------:R-:W-:Y:S02]  /*2530*/  IMAD.IADD R15, R3, 0x1, R24 ;  /* 0x00000001030f7824 */ /* 0x000fe400078e0218 */
[----:B------:R-:W-:Y:S02]  /*2540*/  VIADD R24, R24, 0x4 ;  /* 0x0000000418187836 */ /* 0x000fe40000000000 */
[----:B--2---:R-:W-:Y:S01]  /*2550*/  IMAD.WIDE R10, R15, 0x2, R10 ;  /* 0x000000020f0a7825 */ /* 0x004fe200078e020a */
[----:B---3--:R-:W-:-:S02]  /*2560*/  PRMT R16, R8, 0x7610, R16 ;  /* 0x0000761008107816 */ /* 0x008fc40000000010 */
[----:B------:R-:W-:Y:S02]  /*2570*/  PRMT R17, R8, 0x7632, R17 ;  /* 0x0000763208117816 */ /* 0x000fe40000000011 */
[----:B------:R-:W-:Y:S01]  /*2580*/  PRMT R18, R9, 0x7610, R18 ;  /* 0x0000761009127816 */ /* 0x000fe20000000012 */
[----:B----4-:R-:W-:Y:S01]  /*2590*/  IMAD.IADD R5, R25, 0x1, R5 ;  /* 0x0000000119057824 */ /* 0x010fe200078e0205 */
[----:B------:R-:W-:Y:S01]  /*25a0*/  PRMT R19, R9, 0x7632, R19 ;  /* 0x0000763209137816 */ /* 0x000fe20000000013 */
[----:B0-----:R-:W-:Y:S01]  /*25b0*/  IMAD.WIDE R8, R15, 0x4, R12 ;  /* 0x000000040f087825 */ /* 0x001fe200078e020c */
[----:B------:R0:W-:Y:S03]  /*25c0*/  STG.E.U16 desc[UR12][R10.64], R16 ;  /* 0x000000100a007986 */ /* 0x0001e6000c10150c */
[C---:B------:R-:W-:Y:S02]  /*25d0*/  IMAD.IADD R13, R25.reuse, 0x1, R4 ;  /* 0x00000001190d7824 */ /* 0x040fe400078e0204 */
[----:B------:R-:W-:-:S02]  /*25e0*/  IMAD.IADD R15, R25, 0x1, R6 ;  /* 0x00000001190f7824 */ /* 0x000fc400078e0206 */
[----:B------:R-:W-:Y:S01]  /*25f0*/  IMAD.IADD R7, R25, 0x1, R7 ;  /* 0x0000000119077824 */ /* 0x000fe200078e0207 */
[----:B------:R0:W-:Y:S04]  /*2600*/  STG.E desc[UR12][R8.64], R13 ;  /* 0x0000000d08007986 */ /* 0x0001e8000c10190c */
[----:B------:R0:W-:Y:S04]  /*2610*/  STG.E.U16 desc[UR12][R10.64+0x2], R17 ;  /* 0x000002110a007986 */ /* 0x0001e8000c10150c */
[----:B------:R0:W-:Y:S04]  /*2620*/  STG.E desc[UR12][R8.64+0x4], R5 ;  /* 0x0000040508007986 */ /* 0x0001e8000c10190c */
[----:B------:R0:W-:Y:S04]  /*2630*/  STG.E.U16 desc[UR12][R10.64+0x4], R18 ;  /* 0x000004120a007986 */ /* 0x0001e8000c10150c */
[----:B------:R0:W-:Y:S04]  /*2640*/  STG.E desc[UR12][R8.64+0x8], R15 ;  /* 0x0000080f08007986 */ /* 0x0001e8000c10190c */
[----:B------:R0:W-:Y:S04]  /*2650*/  STG.E.U16 desc[UR12][R10.64+0x6], R19 ;  /* 0x000006130a007986 */ /* 0x0001e8000c10150c */
[----:B------:R0:W-:Y:S02]  /*2660*/  STG.E desc[UR12][R8.64+0xc], R7 ;  /* 0x00000c0708007986 */ /* 0x0001e4000c10190c */
.L_x_26:
[----:B------:R-:W-:Y:S05]  /*2670*/  @!P1 EXIT ;  /* 0x000000000000994d */ /* 0x000fea0003800000 */
[----:B01234-:R-:W0:Y:S01]  /*2680*/  LDC.64 R4, c[0x0][0x390] ;  /* 0x0000e400ff047b82 */ /* 0x01fe220000000a00 */
[C---:B------:R-:W-:Y:S02]  /*2690*/  IMAD R14, R24.reuse, 0x4, R0 ;  /* 0x00000004180e7824 */ /* 0x040fe400078e0200 */
[----:B------:R-:W-:Y:S02]  /*26a0*/  IMAD R12, R24, 0x2, R27 ;  /* 0x00000002180c7824 */ /* 0x000fe400078e021b */
[----:B------:R-:W-:Y:S02]  /*26b0*/  IMAD.IADD R11, R3, 0x1, R24 ;  /* 0x00000001030b7824 */ /* 0x000fe400078e0218 */
[----:B------:R-:W-:Y:S01]  /*26c0*/  IMAD.MOV R0, RZ, RZ, -R2 ;  /* 0x000000ffff007224 */ /* 0x000fe200078e0a02 */
[----:B------:R-:W1:Y:S06]  /*26d0*/  LDC.64 R6, c[0x0][0x398] ;  /* 0x0000e600ff067b82 */ /* 0x000e6c0000000a00 */
.L_x_27:
[----:B--2---:R-:W2:Y:S04]  /*26e0*/  LDL R10, [R14] ;  /* 0x000000000e0a7983 */ /* 0x004ea80000100800 */
[----:B------:R3:W4:Y:S01]  /*26f0*/  LDL.U16 R13, [R12] ;  /* 0x000000000c0d7983 */ /* 0x0007220000100400 */
[----:B------:R-:W-:Y:S02]  /*2700*/  VIADD R0, R0, 0x1 ;  /* 0x0000000100007836 */ /* 0x000fe40000000000 */
[----:B0-----:R-:W-:-:S03]  /*2710*/  IMAD.WIDE R8, R11, 0x2, R4 ;  /* 0x000000020b087825 */ /* 0x001fc600078e0204 */
[----:B------:R-:W-:Y:S01]  /*2720*/  ISETP.NE.AND P0, PT, R0, RZ, PT ;  /* 0x000000ff0000720c */ /* 0x000fe20003f05270 */
[----:B-1----:R-:W-:-:S04]  /*2730*/  IMAD.WIDE R2, R11, 0x4, R6 ;  /* 0x000000040b027825 */ /* 0x002fc800078e0206 */
[----:B------:R-:W-:Y:S02]  /*2740*/  VIADD R11, R11, 0x1 ;  /* 0x000000010b0b7836 */ /* 0x000fe40000000000 */
[----:B---3--:R-:W-:Y:S02]  /*2750*/  VIADD R12, R12, 0x2 ;  /* 0x000000020c0c7836 */ /* 0x008fe40000000000 */
[----:B------:R-:W-:Y:S02]  /*2760*/  VIADD R14, R14, 0x4 ;  /* 0x000000040e0e7836 */ /* 0x000fe40000000000 */
[----:B--2---:R-:W-:Y:S01]  /*2770*/  IMAD.IADD R15, R25, 0x1, R10 ;  /* 0x00000001190f7824 */ /* 0x004fe200078e020a */
[----:B----4-:R2:W-:Y:S04]  /*2780*/  STG.E.U16 desc[UR12][R8.64], R13 ;  /* 0x0000000d08007986 */ /* 0x0105e8000c10150c */
[----:B------:R2:W-:Y:S01]  /*2790*/  STG.E desc[UR12][R2.64], R15 ;  /* 0x0000000f02007986 */ /* 0x0005e2000c10190c */
[----:B------:R-:W-:Y:S05]  /*27a0*/  @P0 BRA `(.L_x_27) ;  /* 0xfffffffc00cc0947 */ /* 0x000fea000383ffff */
[----:B------:R-:W-:Y:S05]  /*27b0*/  EXIT ;  /* 0x000000000000794d */ /* 0x000fea0003800000 */
.L_x_28:
        /* <DEDUP_REMOVED lines=12> */
.L_x_30:


//--------------------- .nv.shared.reserved.0     --------------------------
	.section	.nv.shared.reserved.0,"aw",@nobits
	.weak		__nv_reservedSMEM_offset_0_alias
	.size		__nv_reservedSMEM_offset_0_alias, 0, 64
	.other		__nv_reservedSMEM_offset_0_alias,@"STO_CUDA_RESERVED_SHARED STV_DEFAULT"
__nv_reservedSMEM_offset_0_alias:
	.zero		0
	.zero		64


//--------------------- .nv.constant0._Z21image_gradient_kernelPK13__nv_bfloat16PKiPfiiii --------------------------
	.section	.nv.constant0._Z21image_gradient_kernelPK13__nv_bfloat16PKiPfiiii,"a",@progbits
	.sectionflags	@""
	.align	4
.nv.constant0._Z21image_gradient_kernelPK13__nv_bfloat16PKiPfiiii:
	.zero		936


//--------------------- .nv.constant0._Z22image_topk_kernel_bf16PK13__nv_bfloat16iPS_Piiii --------------------------
	.section	.nv.constant0._Z22image_topk_kernel_bf16PK13__nv_bfloat16iPS_Piiii,"a",@progbits
	.sectionflags	@""
	.align	4
.nv.constant0._Z22image_topk_kernel_bf16PK13__nv_bfloat16iPS_Piiii:
	.zero		940


//--------------------- SYMBOLS --------------------------

	.type		.nv.reservedSmem.offset0,@object
	.size		.nv.reservedSmem.offset0,0x4
